	.headerflags	@"EF_CUDA_TEXMODE_UNIFIED EF_CUDA_64BIT_ADDRESS EF_CUDA_ACCELERATORS EF_CUDA_SM90 EF_CUDA_VIRTUAL_SM(EF_CUDA_SM90)"
	.elftype	@"ET_EXEC"


//--------------------- .nv.info                  --------------------------
	.section	.nv.info,"",@"SHT_CUDA_INFO"
	.align	4


	//----- nvinfo : EIATTR_REGCOUNT
	.align		4
        /*0000*/ 	.byte	0x04, 0x2f
        /*0002*/ 	.short	(.L_1 - .L_0)
	.align		4
.L_0:
        /*0004*/ 	.word	index@(triton_red_fused_convolution_native_group_norm_17)
        /*0008*/ 	.word	0x0000002f


	//----- nvinfo : EIATTR_MIN_STACK_SIZE
	.align		4
.L_1:
        /*000c*/ 	.byte	0x04, 0x12
        /*000e*/ 	.short	(.L_3 - .L_2)
	.align		4
.L_2:
        /*0010*/ 	.word	index@(triton_red_fused_convolution_native_group_norm_17)
        /*0014*/ 	.word	0x00000000


	//----- nvinfo : EIATTR_FRAME_SIZE
	.align		4
.L_3:
        /*0018*/ 	.byte	0x04, 0x11
        /*001a*/ 	.short	(.L_5 - .L_4)
	.align		4
.L_4:
        /*001c*/ 	.word	index@(triton_red_fused_convolution_native_group_norm_17)
        /*0020*/ 	.word	0x00000000


	//----- nvinfo : EIATTR_MIN_STACK_SIZE
	.align		4
.L_5:
        /*0024*/ 	.byte	0x04, 0x12
        /*0026*/ 	.short	(.L_7 - .L_6)
	.align		4
.L_6:
        /*0028*/ 	.word	index@(triton_red_fused_convolution_native_group_norm_17)
        /*002c*/ 	.word	0x00000000
.L_7:


//--------------------- .nv.info.triton_red_fused_convolution_native_group_norm_17 --------------------------
	.section	.nv.info.triton_red_fused_convolution_native_group_norm_17,"",@"SHT_CUDA_INFO"
	.sectionflags	@""
	.align	4


	//----- nvinfo : EIATTR_CUDA_API_VERSION
	.align		4
        /*0000*/ 	.byte	0x04, 0x37
        /*0002*/ 	.short	(.L_9 - .L_8)
.L_8:
        /*0004*/ 	.word	0x0000007c


	//----- nvinfo : EIATTR_KPARAM_INFO
	.align		4
.L_9:
        /*0008*/ 	.byte	0x04, 0x17
        /*000a*/ 	.short	(.L_11 - .L_10)
.L_10:
        /*000c*/ 	.word	0x00000000
        /*0010*/ 	.short	0x0007
        /*0012*/ 	.short	0x0034
        /*0014*/ 	.byte	0x00, 0xf0, 0x11, 0x00


	//----- nvinfo : EIATTR_KPARAM_INFO
	.align		4
.L_11:
        /*0018*/ 	.byte	0x04, 0x17
        /*001a*/ 	.short	(.L_13 - .L_12)
.L_12:
        /*001c*/ 	.word	0x00000000
        /*0020*/ 	.short	0x0006
        /*0022*/ 	.short	0x0030
        /*0024*/ 	.byte	0x00, 0xf0, 0x11, 0x00


	//----- nvinfo : EIATTR_KPARAM_INFO
	.align		4
.L_13:
        /*0028*/ 	.byte	0x04, 0x17
        /*002a*/ 	.short	(.L_15 - .L_14)
.L_14:
        /*002c*/ 	.word	0x00000000
        /*0030*/ 	.short	0x0005
        /*0032*/ 	.short	0x0028
        /*0034*/ 	.byte	0x00, 0xf4, 0x21, 0x00


	//----- nvinfo : EIATTR_KPARAM_INFO
	.align		4
.L_15:
        /*0038*/ 	.byte	0x04, 0x17
        /*003a*/ 	.short	(.L_17 - .L_16)
.L_16:
        /*003c*/ 	.word	0x00000000
        /*0040*/ 	.short	0x0004
        /*0042*/ 	.short	0x0020
        /*0044*/ 	.byte	0x00, 0xf4, 0x21, 0x00


	//----- nvinfo : EIATTR_KPARAM_INFO
	.align		4
.L_17:
        /*0048*/ 	.byte	0x04, 0x17
        /*004a*/ 	.short	(.L_19 - .L_18)
.L_18:
        /*004c*/ 	.word	0x00000000
        /*0050*/ 	.short	0x0003
        /*0052*/ 	.short	0x0018
        /*0054*/ 	.byte	0x00, 0xf4, 0x21, 0x00


	//----- nvinfo : EIATTR_KPARAM_INFO
	.align		4
.L_19:
        /*0058*/ 	.byte	0x04, 0x17
        /*005a*/ 	.short	(.L_21 - .L_20)
.L_20:
        /*005c*/ 	.word	0x00000000
        /*0060*/ 	.short	0x0002
        /*0062*/ 	.short	0x0010
        /*0064*/ 	.byte	0x00, 0xf4, 0x21, 0x00


	//----- nvinfo : EIATTR_KPARAM_INFO
	.align		4
.L_21:
        /*0068*/ 	.byte	0x04, 0x17
        /*006a*/ 	.short	(.L_23 - .L_22)
.L_22:
        /*006c*/ 	.word	0x00000000
        /*0070*/ 	.short	0x0001
        /*0072*/ 	.short	0x0008
        /*0074*/ 	.byte	0x00, 0xf4, 0x21, 0x00


	//----- nvinfo : EIATTR_KPARAM_INFO
	.align		4
.L_23:
        /*0078*/ 	.byte	0x04, 0x17
        /*007a*/ 	.short	(.L_25 - .L_24)
.L_24:
        /*007c*/ 	.word	0x00000000
        /*0080*/ 	.short	0x0000
        /*0082*/ 	.short	0x0000
        /*0084*/ 	.byte	0x00, 0xf4, 0x21, 0x00


	//----- nvinfo : EIATTR_SPARSE_MMA_MASK
	.align		4
.L_25:
        /*0088*/ 	.byte	0x03, 0x50
        /*008a*/ 	.short	0x0000


	//----- nvinfo : EIATTR_MAXREG_COUNT
	.align		4
        /*008c*/ 	.byte	0x03, 0x1b
        /*008e*/ 	.short	0x0080


	//----- nvinfo : EIATTR_COOP_GROUP_MASK_REGIDS
	.align		4
        /*0090*/ 	.byte	0x04, 0x29
        /*0092*/ 	.short	(.L_27 - .L_26)


	//   ....[0]....
.L_26:
        /*0094*/ 	.word	0xffffffff


	//   ....[1]....
        /*0098*/ 	.word	0xffffffff


	//   ....[2]....
        /*009c*/ 	.word	0xffffffff


	//   ....[3]....
        /*00a0*/ 	.word	0xffffffff


	//   ....[4]....
        /*00a4*/ 	.word	0xffffffff


	//   ....[5]....
        /*00a8*/ 	.word	0xffffffff


	//   ....[6]....
        /*00ac*/ 	.word	0xffffffff


	//   ....[7]....
        /*00b0*/ 	.word	0xffffffff


	//   ....[8]....
        /*00b4*/ 	.word	0xffffffff


	//   ....[9]....
        /*00b8*/ 	.word	0xffffffff


	//   ....[10]....
        /*00bc*/ 	.word	0xffffffff


	//   ....[11]....
        /*00c0*/ 	.word	0xffffffff


	//   ....[12]....
        /*00c4*/ 	.word	0xffffffff


	//   ....[13]....
        /*00c8*/ 	.word	0xffffffff


	//   ....[14]....
        /*00cc*/ 	.word	0xffffffff


	//   ....[15]....
        /*00d0*/ 	.word	0xffffffff


	//   ....[16]....
        /*00d4*/ 	.word	0xffffffff


	//   ....[17]....
        /*00d8*/ 	.word	0xffffffff


	//   ....[18]....
        /*00dc*/ 	.word	0xffffffff


	//   ....[19]....
        /*00e0*/ 	.word	0xffffffff


	//   ....[20]....
        /*00e4*/ 	.word	0xffffffff


	//   ....[21]....
        /*00e8*/ 	.word	0xffffffff


	//----- nvinfo : EIATTR_COOP_GROUP_INSTR_OFFSETS
	.align		4
.L_27:
        /*00ec*/ 	.byte	0x04, 0x28
        /*00ee*/ 	.short	(.L_29 - .L_28)


	//   ....[0]....
.L_28:
        /*00f0*/ 	.word	0x00001aa0


	//   ....[1]....
        /*00f4*/ 	.word	0x00001b20


	//   ....[2]....
        /*00f8*/ 	.word	0x00001be0


	//   ....[3]....
        /*00fc*/ 	.word	0x00001c60


	//   ....[4]....
        /*0100*/ 	.word	0x00001d20


	//   ....[5]....
        /*0104*/ 	.word	0x00001e10


	//   ....[6]....
        /*0108*/ 	.word	0x00001e60


	//   ....[7]....
        /*010c*/ 	.word	0x00001f70


	//   ....[8]....
        /*0110*/ 	.word	0x00002010


	//   ....[9]....
        /*0114*/ 	.word	0x00002040


	//   ....[10]....
        /*0118*/ 	.word	0x000021e0


	//   ....[11]....
        /*011c*/ 	.word	0x000021f0


	//   ....[12]....
        /*0120*/ 	.word	0x00002230


	//   ....[13]....
        /*0124*/ 	.word	0x00002280


	//   ....[14]....
        /*0128*/ 	.word	0x00002330


	//   ....[15]....
        /*012c*/ 	.word	0x000023a0


	//   ....[16]....
        /*0130*/ 	.word	0x000023e0


	//   ....[17]....
        /*0134*/ 	.word	0x000024b0


	//   ....[18]....
        /*0138*/ 	.word	0x000024f0


	//   ....[19]....
        /*013c*/ 	.word	0x00002530


	//   ....[20]....
        /*0140*/ 	.word	0x00002610


	//   ....[21]....
        /*0144*/ 	.word	0x00002650


	//----- nvinfo : EIATTR_EXIT_INSTR_OFFSETS
	.align		4
.L_29:
        /*0148*/ 	.byte	0x04, 0x1c
        /*014a*/ 	.short	(.L_31 - .L_30)


	//   ....[0]....
.L_30:
        /*014c*/ 	.word	0x00002810


	//   ....[1]....
        /*0150*/ 	.word	0x00002860


	//----- nvinfo : EIATTR_REQNTID
	.align		4
.L_31:
        /*0154*/ 	.byte	0x04, 0x10
        /*0156*/ 	.short	(.L_33 - .L_32)
.L_32:
        /*0158*/ 	.word	0x00000200
        /*015c*/ 	.word	0x00000001
        /*0160*/ 	.word	0x00000001


	//----- nvinfo : EIATTR_CBANK_PARAM_SIZE
	.align		4
.L_33:
        /*0164*/ 	.byte	0x03, 0x19
        /*0166*/ 	.short	0x0038


	//----- nvinfo : EIATTR_PARAM_CBANK
	.align		4
        /*0168*/ 	.byte	0x04, 0x0a
        /*016a*/ 	.short	(.L_35 - .L_34)
	.align		4
.L_34:
        /*016c*/ 	.word	index@(.nv.constant0.triton_red_fused_convolution_native_group_norm_17)
        /*0170*/ 	.short	0x0210
        /*0172*/ 	.short	0x0038


	//----- nvinfo : EIATTR_SW_WAR
	.align		4
.L_35:
        /*0174*/ 	.byte	0x04, 0x36
        /*0176*/ 	.short	(.L_37 - .L_36)
.L_36:
        /*0178*/ 	.word	0x00000008
.L_37:


//--------------------- .nv.callgraph             --------------------------
	.section	.nv.callgraph,"",@"SHT_CUDA_CALLGRAPH"
	.align	4
	.sectionentsize	8
	.align		4
        /*0000*/ 	.word	0x00000000
	.align		4
        /*0004*/ 	.word	0xffffffff
	.align		4
        /*0008*/ 	.word	0x00000000
	.align		4
        /*000c*/ 	.word	0xfffffffe
	.align		4
        /*0010*/ 	.word	0x00000000
	.align		4
        /*0014*/ 	.word	0xfffffffd
	.align		4
        /*0018*/ 	.word	0x00000000
	.align		4
        /*001c*/ 	.word	0xfffffffc


//--------------------- .text.triton_red_fused_convolution_native_group_norm_17 --------------------------
	.section	.text.triton_red_fused_convolution_native_group_norm_17,"ax",@progbits
	.sectionflags	@"SHF_BARRIERS=1"
	.align	128
        .global         triton_red_fused_convolution_native_group_norm_17
        .type           triton_red_fused_convolution_native_group_norm_17,@function
        .size           triton_red_fused_convolution_native_group_norm_17,(.L_x_1 - triton_red_fused_convolution_native_group_norm_17)
        .other          triton_red_fused_convolution_native_group_norm_17,@"STO_CUDA_ENTRY STV_DEFAULT"
triton_red_fused_convolution_native_group_norm_17:
.text.triton_red_fused_convolution_native_group_norm_17:
[----:B------:R-:W0:Y:S01]  /*0000*/  LDC R1, c[0x0][0x28] ;  /* 0x00000a00ff017b82 */ /* 0x000e220000000800 */
[----:B------:R-:W1:Y:S07]  /*0010*/  S2R R5, SR_TID.X ;  /* 0x0000000000057919 */ /* 0x000e6e0000002100 */
[----:B------:R-:W2:Y:S01]  /*0020*/  LDC.64 R28, c[0x0][0x210] ;  /* 0x00008400ff1c7b82 */ /* 0x000ea20000000a00 */
[----:B------:R-:W-:Y:S02]  /*0030*/  CS2R R8, SRZ ;  /* 0x0000000000087805 */ /* 0x000fe4000001ff00 */
[----:B------:R-:W-:Y:S01]  /*0040*/  CS2R R10, SRZ ;  /* 0x00000000000a7805 */ /* 0x000fe2000001ff00 */
[----:B------:R-:W3:Y:S01]  /*0050*/  S2R R0, SR_CTAID.X ;  /* 0x0000000000007919 */ /* 0x000ee20000002500 */
[----:B------:R-:W-:-:S03]  /*0060*/  ULDC.64 UR6, c[0x0][0x208] ;  /* 0x0000820000067ab9 */ /* 0x000fc60000000a00 */
[----:B------:R-:W4:Y:S01]  /*0070*/  S2UR UR5, SR_CgaCtaId ;  /* 0x00000000000579c3 */ /* 0x000f220000008800 */
[----:B------:R-:W-:-:S07]  /*0080*/  UMOV UR4, 0x400 ;  /* 0x0000040000047882 */ /* 0x000fce0000000000 */
[----:B------:R-:W5:Y:S08]  /*0090*/  LDC.64 R32, c[0x0][0x218] ;  /* 0x00008600ff207b82 */ /* 0x000f700000000a00 */
[----:B------:R-:W5:Y:S01]  /*00a0*/  LDC.64 R30, c[0x0][0x220] ;  /* 0x00008800ff1e7b82 */ /* 0x000f620000000a00 */
[----:B-1----:R-:W-:-:S04]  /*00b0*/  SHF.L.U32 R13, R5, 0x2, RZ ;  /* 0x00000002050d7819 */ /* 0x002fc800000006ff */
[----:B------:R-:W-:Y:S02]  /*00c0*/  LOP3.LUT R13, R13, 0x7fc, RZ, 0xc0, !PT ;  /* 0x000007fc0d0d7812 */ /* 0x000fe400078ec0ff */
[C---:B---3--:R-:W-:Y:S02]  /*00d0*/  ISETP.GE.AND P0, PT, R0.reuse, 0x100, PT ;  /* 0x000001000000780c */ /* 0x048fe40003f06270 */
[----:B------:R-:W-:-:S05]  /*00e0*/  LEA R7, R0, R13, 0xd ;  /* 0x0000000d00077211 */ /* 0x000fca00078e68ff */
[----:B--2---:R-:W-:-:S06]  /*00f0*/  IMAD.WIDE R28, R7, 0x4, R28 ;  /* 0x00000004071c7825 */ /* 0x004fcc00078e021c */
[----:B------:R-:W2:Y:S01]  /*0100*/  @!P0 LDG.E.EF.128 R8, desc[UR6][R28.64] ;  /* 0x000000061c088981 */ /* 0x000ea2000c0e1d00 */
[----:B----4-:R-:W-:Y:S01]  /*0110*/  UPRMT UR4, UR5, 0x654, UR4 ;  /* 0x0000065405047896 */ /* 0x010fe20008000004 */
[----:B------:R-:W-:-:S04]  /*0120*/  SHF.R.S32.HI R15, RZ, 0x1f, R0 ;  /* 0x0000001fff0f7819 */ /* 0x000fc80000011400 */
[----:B------:R-:W-:Y:S02]  /*0130*/  LEA.HI R15, R15, R0, RZ, 0x6 ;  /* 0x000000000f0f7211 */ /* 0x000fe400078f30ff */
[----:B------:R-:W-:Y:S02]  /*0140*/  LEA R26, R13, UR4, 0x3 ;  /* 0x000000040d1a7c11 */ /* 0x000fe4000f8e18ff */
[----:B------:R-:W-:-:S04]  /*0150*/  LOP3.LUT R15, R15, 0x7fffffc0, RZ, 0xc0, !PT ;  /* 0x7fffffc00f0f7812 */ /* 0x000fc800078ec0ff */
[----:B------:R-:W-:-:S04]  /*0160*/  IADD3 R15, -R15, R0, RZ ;  /* 0x000000000f0f7210 */ /* 0x000fc80007ffe1ff */
[----:B------:R-:W-:-:S05]  /*0170*/  SHF.L.U32 R27, R15, 0x1, RZ ;  /* 0x000000010f1b7819 */ /* 0x000fca00000006ff */
[----:B-----5:R-:W-:Y:S01]  /*0180*/  IMAD.WIDE R36, R27, 0x4, R32 ;  /* 0x000000041b247825 */ /* 0x020fe200078e0220 */
[----:B------:R-:W-:Y:S01]  /*0190*/  CS2R R14, SRZ ;  /* 0x00000000000e7805 */ /* 0x000fe2000001ff00 */
[----:B------:R-:W-:Y:S01]  /*01a0*/  BAR.SYNC.DEFER_BLOCKING 0x0 ;  /* 0x0000000000007b1d */ /* 0x000fe20000010000 */
[----:B--2---:R-:W-:Y:S01]  /*01b0*/  SEL R17, R8, RZ, !P0 ;  /* 0x000000ff08117207 */ /* 0x004fe20004000000 */
[----:B------:R-:W-:Y:S01]  /*01c0*/  HFMA2.MMA R8, -RZ, RZ, 0, 0 ;  /* 0x00000000ff087435 */ /* 0x000fe200000001ff */
[----:B------:R-:W-:Y:S02]  /*01d0*/  SEL R9, R9, RZ, !P0 ;  /* 0x000000ff09097207 */ /* 0x000fe40004000000 */
[----:B------:R-:W-:Y:S01]  /*01e0*/  SEL R19, R10, RZ, !P0 ;  /* 0x000000ff0a137207 */ /* 0x000fe20004000000 */
[----:B------:R-:W-:Y:S01]  /*01f0*/  STS [R26], R17 ;  /* 0x000000111a007388 */ /* 0x000fe20000000800 */
[----:B------:R-:W-:Y:S02]  /*0200*/  SEL R11, R11, RZ, !P0 ;  /* 0x000000ff0b0b7207 */ /* 0x000fe40004000000 */
[----:B------:R-:W-:Y:S01]  /*0210*/  MOV R10, RZ ;  /* 0x000000ff000a7202 */ /* 0x000fe20000000f00 */
[----:B------:R1:W-:Y:S04]  /*0220*/  STS [R26+0x8], R9 ;  /* 0x000008091a007388 */ /* 0x0003e80000000800 */
[----:B------:R-:W-:Y:S04]  /*0230*/  STS [R26+0x10], R19 ;  /* 0x000010131a007388 */ /* 0x000fe80000000800 */
[----:B------:R2:W-:Y:S01]  /*0240*/  STS [R26+0x18], R11 ;  /* 0x0000180b1a007388 */ /* 0x0005e20000000800 */
[----:B------:R-:W-:Y:S06]  /*0250*/  BAR.SYNC.DEFER_BLOCKING 0x0 ;  /* 0x0000000000007b1d */ /* 0x000fec0000010000 */
[----:B------:R-:W1:Y:S04]  /*0260*/  @!P0 LDG.E.EL R8, desc[UR6][R36.64] ;  /* 0x0000000624088981 */ /* 0x000e68000c2e1900 */
[----:B------:R-:W2:Y:S04]  /*0270*/  @!P0 LDG.E.EL R10, desc[UR6][R36.64] ;  /* 0x00000006240a8981 */ /* 0x000ea8000c2e1900 */
[----:B------:R-:W3:Y:S04]  /*0280*/  @!P0 LDG.E.EL R14, desc[UR6][R36.64] ;  /* 0x00000006240e8981 */ /* 0x000ee8000c2e1900 */
[----:B------:R-:W4:Y:S01]  /*0290*/  @!P0 LDG.E.EL R15, desc[UR6][R36.64] ;  /* 0x00000006240f8981 */ /* 0x000f22000c2e1900 */
[----:B------:R-:W-:Y:S01]  /*02a0*/  LOP3.LUT R24, R5, 0x1ff, RZ, 0xc0, !PT ;  /* 0x000001ff05187812 */ /* 0x000fe200078ec0ff */
[----:B0-----:R-:W-:-:S03]  /*02b0*/  IMAD.WIDE R30, R7, 0x4, R30 ;  /* 0x00000004071e7825 */ /* 0x001fc600078e021e */
[----:B------:R-:W-:-:S05]  /*02c0*/  LEA R25, R24, UR4, 0x3 ;  /* 0x0000000418197c11 */ /* 0x000fca000f8e18ff */
[----:B------:R-:W0:Y:S04]  /*02d0*/  LDS R34, [R25] ;  /* 0x0000000019227984 */ /* 0x000e280000000800 */
[----:B------:R-:W5:Y:S04]  /*02e0*/  LDS R38, [R25+0x1000] ;  /* 0x0010000019267984 */ /* 0x000f680000000800 */
[----:B------:R-:W0:Y:S04]  /*02f0*/  LDS R12, [R25+0x2000] ;  /* 0x00200000190c7984 */ /* 0x000e280000000800 */
[----:B------:R-:W0:Y:S01]  /*0300*/  LDS R6, [R25+0x3000] ;  /* 0x0030000019067984 */ /* 0x000e220000000800 */
[----:B------:R-:W-:-:S02]  /*0310*/  CS2R R20, SRZ ;  /* 0x0000000000147805 */ /* 0x000fc4000001ff00 */
[----:B------:R-:W-:Y:S02]  /*0320*/  CS2R R22, SRZ ;  /* 0x0000000000167805 */ /* 0x000fe4000001ff00 */
[----:B-1----:R-:W-:Y:S02]  /*0330*/  SEL R9, R8, RZ, !P0 ;  /* 0x000000ff08097207 */ /* 0x002fe40004000000 */
[----:B--2---:R-:W-:-:S03]  /*0340*/  SEL R11, R10, RZ, !P0 ;  /* 0x000000ff0a0b7207 */ /* 0x004fc60004000000 */
[----:B0-----:R-:W-:Y:S01]  /*0350*/  FADD R34, R34, R9 ;  /* 0x0000000922227221 */ /* 0x001fe20000000000 */
[----:B------:R-:W-:Y:S02]  /*0360*/  CS2R R8, SRZ ;  /* 0x0000000000087805 */ /* 0x000fe4000001ff00 */
[----:B---3--:R-:W-:Y:S01]  /*0370*/  SEL R7, R14, RZ, !P0 ;  /* 0x000000ff0e077207 */ /* 0x008fe20004000000 */
[----:B-----5:R-:W-:Y:S01]  /*0380*/  FADD R38, R38, R11 ;  /* 0x0000000b26267221 */ /* 0x020fe20000000000 */
[----:B------:R-:W-:Y:S02]  /*0390*/  CS2R R10, SRZ ;  /* 0x00000000000a7805 */ /* 0x000fe4000001ff00 */
[----:B----4-:R-:W-:Y:S01]  /*03a0*/  SEL R15, R15, RZ, !P0 ;  /* 0x000000ff0f0f7207 */ /* 0x010fe20004000000 */
[----:B------:R-:W-:Y:S01]  /*03b0*/  FADD R40, R12, R7 ;  /* 0x000000070c287221 */ /* 0x000fe20000000000 */
[----:B------:R-:W-:Y:S02]  /*03c0*/  IMAD R7, R24, -0x4, R25 ;  /* 0xfffffffc18077824 */ /* 0x000fe400078e0219 */
[----:B------:R-:W2:Y:S01]  /*03d0*/  @!P0 LDG.E.EF.128 R8, desc[UR6][R30.64] ;  /* 0x000000061e088981 */ /* 0x000ea2000c0e1d00 */
[----:B------:R-:W-:Y:S01]  /*03e0*/  FADD R42, R6, R15 ;  /* 0x0000000f062a7221 */ /* 0x000fe20000000000 */
[----:B------:R-:W-:Y:S01]  /*03f0*/  IMAD R6, R13, -0x4, R26 ;  /* 0xfffffffc0d067824 */ /* 0x000fe200078e021a */
[----:B------:R-:W-:Y:S06]  /*0400*/  BAR.SYNC.DEFER_BLOCKING 0x0 ;  /* 0x0000000000007b1d */ /* 0x000fec0000010000 */
[----:B------:R-:W-:Y:S04]  /*0410*/  STS [R7], R34 ;  /* 0x0000002207007388 */ /* 0x000fe80000000800 */
[----:B------:R-:W-:Y:S04]  /*0420*/  STS [R7+0x800], R38 ;  /* 0x0008002607007388 */ /* 0x000fe80000000800 */
[----:B------:R-:W-:Y:S04]  /*0430*/  STS [R7+0x1000], R40 ;  /* 0x0010002807007388 */ /* 0x000fe80000000800 */
[----:B------:R-:W-:Y:S01]  /*0440*/  STS [R7+0x1800], R42 ;  /* 0x0018002a07007388 */ /* 0x000fe20000000800 */
[----:B------:R-:W-:Y:S06]  /*0450*/  BAR.SYNC.DEFER_BLOCKING 0x0 ;  /* 0x0000000000007b1d */ /* 0x000fec0000010000 */
[----:B------:R-:W-:Y:S02]  /*0460*/  LDS.128 R12, [R6] ;  /* 0x00000000060c7984 */ /* 0x000fe40000000c00 */
[----:B------:R-:W-:Y:S06]  /*0470*/  BAR.SYNC.DEFER_BLOCKING 0x0 ;  /* 0x0000000000007b1d */ /* 0x000fec0000010000 */
[----:B------:R-:W-:Y:S04]  /*0480*/  STS [R7], R34 ;  /* 0x0000002207007388 */ /* 0x000fe80000000800 */
[----:B------:R-:W-:Y:S04]  /*0490*/  STS [R7+0x800], R38 ;  /* 0x0008002607007388 */ /* 0x000fe80000000800 */
[----:B------:R-:W-:Y:S04]  /*04a0*/  STS [R7+0x1000], R40 ;  /* 0x0010002807007388 */ /* 0x000fe80000000800 */
[----:B------:R-:W-:Y:S01]  /*04b0*/  STS [R7+0x1800], R42 ;  /* 0x0018002a07007388 */ /* 0x000fe20000000800 */
[----:B------:R-:W-:Y:S06]  /*04c0*/  BAR.SYNC.DEFER_BLOCKING 0x0 ;  /* 0x0000000000007b1d */ /* 0x000fec0000010000 */
[----:B------:R-:W3:Y:S04]  /*04d0*/  @!P0 LDG.E.EF.128 R20, desc[UR6][R28.64+0x2000] ;  /* 0x002000061c148981 */ /* 0x000ee8000c0e1d00 */
[----:B------:R-:W0:Y:S04]  /*04e0*/  LDS.128 R16, [R6] ;  /* 0x0000000006107984 */ /* 0x000e280000000c00 */
[----:B0-----:R0:W-:Y:S02]  /*04f0*/  @!P0 STG.E.128 desc[UR6][R28.64], R16 ;  /* 0x000000101c008986 */ /* 0x0011e4000c101d06 */
[----:B0-----:R-:W-:-:S02]  /*0500*/  CS2R R16, SRZ ;  /* 0x0000000000107805 */ /* 0x001fc4000001ff00 */
[----:B------:R-:W-:Y:S01]  /*0510*/  CS2R R18, SRZ ;  /* 0x0000000000127805 */ /* 0x000fe2000001ff00 */
[----:B------:R-:W-:Y:S01]  /*0520*/  BAR.SYNC.DEFER_BLOCKING 0x0 ;  /* 0x0000000000007b1d */ /* 0x000fe20000010000 */
[----:B---3--:R-:W-:Y:S02]  /*0530*/  SEL R35, R20, RZ, !P0 ;  /* 0x000000ff14237207 */ /* 0x008fe40004000000 */
[----:B------:R-:W-:Y:S02]  /*0540*/  SEL R39, R21, RZ, !P0 ;  /* 0x000000ff15277207 */ /* 0x000fe40004000000 */
[----:B------:R-:W-:Y:S02]  /*0550*/  SEL R41, R22, RZ, !P0 ;  /* 0x000000ff16297207 */ /* 0x000fe40004000000 */
[----:B------:R-:W-:Y:S01]  /*0560*/  SEL R43, R23, RZ, !P0 ;  /* 0x000000ff172b7207 */ /* 0x000fe20004000000 */
[----:B------:R2:W-:Y:S04]  /*0570*/  STS [R26], R35 ;  /* 0x000000231a007388 */ /* 0x0005e80000000800 */
[----:B------:R-:W-:Y:S04]  /*0580*/  STS [R26+0x8], R39 ;  /* 0x000008271a007388 */ /* 0x000fe80000000800 */
[----:B------:R-:W-:Y:S04]  /*0590*/  STS [R26+0x10], R41 ;  /* 0x000010291a007388 */ /* 0x000fe80000000800 */
[----:B------:R-:W-:Y:S01]  /*05a0*/  STS [R26+0x18], R43 ;  /* 0x0000182b1a007388 */ /* 0x000fe20000000800 */
[----:B------:R-:W-:Y:S01]  /*05b0*/  BAR.SYNC.DEFER_BLOCKING 0x0 ;  /* 0x0000000000007b1d */ /* 0x000fe20000010000 */
[----:B------:R-:W-:-:S02]  /*05c0*/  CS2R R20, SRZ ;  /* 0x0000000000147805 */ /* 0x000fc4000001ff00 */
[----:B------:R-:W-:-:S04]  /*05d0*/  CS2R R22, SRZ ;  /* 0x0000000000167805 */ /* 0x000fc8000001ff00 */
[----:B------:R-:W3:Y:S04]  /*05e0*/  @!P0 LDG.E.EL R20, desc[UR6][R36.64] ;  /* 0x0000000624148981 */ /* 0x000ee8000c2e1900 */
[----:B------:R-:W4:Y:S04]  /*05f0*/  @!P0 LDG.E.EL R21, desc[UR6][R36.64] ;  /* 0x0000000624158981 */ /* 0x000f28000c2e1900 */
[----:B------:R-:W5:Y:S04]  /*0600*/  @!P0 LDG.E.EL R22, desc[UR6][R36.64] ;  /* 0x0000000624168981 */ /* 0x000f68000c2e1900 */
[----:B------:R5:W5:Y:S04]  /*0610*/  @!P0 LDG.E.EL R23, desc[UR6][R36.64] ;  /* 0x0000000624178981 */ /* 0x000b68000c2e1900 */
[----:B------:R-:W5:Y:S01]  /*0620*/  @!P0 LDG.E.EF.128 R16, desc[UR6][R30.64+0x2000] ;  /* 0x002000061e108981 */ /* 0x000f62000c0e1d00 */
[----:B--2---:R-:W-:-:S02]  /*0630*/  SEL R35, R8, RZ, !P0 ;  /* 0x000000ff08237207 */ /* 0x004fc40004000000 */
[----:B------:R-:W-:Y:S01]  /*0640*/  SEL R8, R9, RZ, !P0 ;  /* 0x000000ff09087207 */ /* 0x000fe20004000000 */
[----:B------:R-:W0:Y:S01]  /*0650*/  LDS R40, [R25] ;  /* 0x0000000019287984 */ /* 0x000e220000000800 */
[----:B------:R-:W-:-:S03]  /*0660*/  SEL R9, R10, RZ, !P0 ;  /* 0x000000ff0a097207 */ /* 0x000fc60004000000 */
[----:B------:R-:W-:Y:S01]  /*0670*/  FADD R13, R8, R13 ;  /* 0x0000000d080d7221 */ /* 0x000fe20000000000 */
[----:B------:R-:W1:Y:S04]  /*0680*/  LDS R34, [R25+0x1000] ;  /* 0x0010000019227984 */ /* 0x000e680000000800 */
[----:B------:R-:W2:Y:S04]  /*0690*/  LDS R8, [R25+0x2000] ;  /* 0x0020000019087984 */ /* 0x000ea80000000800 */
[----:B------:R-:W0:Y:S01]  /*06a0*/  LDS R10, [R25+0x3000] ;  /* 0x00300000190a7984 */ /* 0x000e220000000800 */
[----:B------:R-:W-:Y:S01]  /*06b0*/  FADD R14, R9, R14 ;  /* 0x0000000e090e7221 */ /* 0x000fe20000000000 */
[----:B------:R-:W-:Y:S01]  /*06c0*/  ISETP.LT.AND P1, PT, R0, 0x100, PT ;  /* 0x000001000000780c */ /* 0x000fe20003f21270 */
[----:B------:R-:W-:Y:S01]  /*06d0*/  FADD R35, R35, R12 ;  /* 0x0000000c23237221 */ /* 0x000fe20000000000 */
[----:B------:R-:W-:-:S05]  /*06e0*/  SEL R12, R11, RZ, !P0 ;  /* 0x000000ff0b0c7207 */ /* 0x000fca0004000000 */
[----:B------:R-:W-:Y:S01]  /*06f0*/  FADD R15, R12, R15 ;  /* 0x0000000f0c0f7221 */ /* 0x000fe20000000000 */
[----:B------:R-:W-:Y:S01]  /*0700*/  BAR.SYNC.DEFER_BLOCKING 0x0 ;  /* 0x0000000000007b1d */ /* 0x000fe20000010000 */
[----:B---3--:R-:W-:Y:S02]  /*0710*/  SEL R9, R20, RZ, !P0 ;  /* 0x000000ff14097207 */ /* 0x008fe40004000000 */
[----:B----4-:R-:W-:Y:S02]  /*0720*/  SEL R21, R21, RZ, !P0 ;  /* 0x000000ff15157207 */ /* 0x010fe40004000000 */
[----:B-----5:R-:W-:Y:S02]  /*0730*/  SEL R37, R22, RZ, !P0 ;  /* 0x000000ff16257207 */ /* 0x020fe40004000000 */
[----:B------:R-:W-:Y:S01]  /*0740*/  SEL R23, R23, RZ, !P0 ;  /* 0x000000ff17177207 */ /* 0x000fe20004000000 */
[----:B0-----:R-:W-:Y:S01]  /*0750*/  FADD R40, R40, R9 ;  /* 0x0000000928287221 */ /* 0x001fe20000000000 */
[----:B-1----:R-:W-:Y:S01]  /*0760*/  FADD R34, R34, R21 ;  /* 0x0000001522227221 */ /* 0x002fe20000000000 */
[----:B--2---:R-:W-:-:S02]  /*0770*/  FADD R8, R8, R37 ;  /* 0x0000002508087221 */ /* 0x004fc40000000000 */
[----:B------:R-:W-:Y:S01]  /*0780*/  FADD R10, R10, R23 ;  /* 0x000000170a0a7221 */ /* 0x000fe20000000000 */
[----:B------:R-:W-:Y:S04]  /*0790*/  STS [R7], R40 ;  /* 0x0000002807007388 */ /* 0x000fe80000000800 */
[----:B------:R-:W-:Y:S04]  /*07a0*/  STS [R7+0x800], R34 ;  /* 0x0008002207007388 */ /* 0x000fe80000000800 */
[----:B------:R-:W-:Y:S04]  /*07b0*/  STS [R7+0x1000], R8 ;  /* 0x0010000807007388 */ /* 0x000fe80000000800 */
[----:B------:R-:W-:Y:S01]  /*07c0*/  STS [R7+0x1800], R10 ;  /* 0x0018000a07007388 */ /* 0x000fe20000000800 */
[----:B------:R-:W-:Y:S01]  /*07d0*/  BAR.SYNC.DEFER_BLOCKING 0x0 ;  /* 0x0000000000007b1d */ /* 0x000fe20000010000 */
[----:B------:R-:W-:-:S05]  /*07e0*/  SEL R39, R16, RZ, !P0 ;  /* 0x000000ff10277207 */ /* 0x000fca0004000000 */
[----:B------:R-:W0:Y:S02]  /*07f0*/  LDS.128 R20, [R6] ;  /* 0x0000000006147984 */ /* 0x000e240000000c00 */
[----:B------:R-:W-:Y:S01]  /*0800*/  BAR.SYNC.DEFER_BLOCKING 0x0 ;  /* 0x0000000000007b1d */ /* 0x000fe20000010000 */
[----:B------:R-:W-:Y:S02]  /*0810*/  SEL R16, RZ, 0x3f800000, !P1 ;  /* 0x3f800000ff107807 */ /* 0x000fe40004800000 */
[----:B------:R-:W-:-:S03]  /*0820*/  SEL R12, R17, RZ, !P0 ;  /* 0x000000ff110c7207 */ /* 0x000fc60004000000 */
[----:B------:R-:W-:-:S04]  /*0830*/  FADD R17, R16, 1 ;  /* 0x3f80000010117421 */ /* 0x000fc80000000000 */
[----:B------:R-:W1:Y:S01]  /*0840*/  MUFU.RCP R9, R17 ;  /* 0x0000001100097308 */ /* 0x000e620000001000 */
[----:B------:R-:W-:Y:S02]  /*0850*/  SEL R38, R19, RZ, !P0 ;  /* 0x000000ff13267207 */ /* 0x000fe40004000000 */
[----:B------:R-:W-:Y:S01]  /*0860*/  FSEL R19, R13, RZ, !P0 ;  /* 0x000000ff0d137208 */ /* 0x000fe20004000000 */
[----:B------:R-:W-:Y:S04]  /*0870*/  STS [R7], R40 ;  /* 0x0000002807007388 */ /* 0x000fe80000000800 */
[----:B------:R2:W-:Y:S04]  /*0880*/  STS [R7+0x800], R34 ;  /* 0x0008002207007388 */ /* 0x0005e80000000800 */
[----:B------:R3:W-:Y:S04]  /*0890*/  STS [R7+0x1000], R8 ;  /* 0x0010000807007388 */ /* 0x0007e80000000800 */
[----:B------:R-:W-:Y:S01]  /*08a0*/  STS [R7+0x1800], R10 ;  /* 0x0018000a07007388 */ /* 0x000fe20000000800 */
[----:B0-----:R-:W-:-:S04]  /*08b0*/  FADD R12, R12, R21 ;  /* 0x000000150c0c7221 */ /* 0x001fc80000000000 */
[----:B------:R-:W-:-:S04]  /*08c0*/  FADD R36, -R19, R12 ;  /* 0x0000000c13247221 */ /* 0x000fc80000000100 */
[----:B-1----:R-:W-:Y:S01]  /*08d0*/  FFMA R13, R36, R9, R19 ;  /* 0x00000009240d7223 */ /* 0x002fe20000000013 */
[----:B------:R-:W-:Y:S02]  /*08e0*/  SEL R11, R18, RZ, !P0 ;  /* 0x000000ff120b7207 */ /* 0x000fe40004000000 */
[----:B------:R-:W-:Y:S01]  /*08f0*/  @!P0 MOV R16, R17 ;  /* 0x0000001100108202 */ /* 0x000fe20000000f00 */
[----:B------:R-:W-:Y:S01]  /*0900*/  FADD R21, R12, -R13 ;  /* 0x8000000d0c157221 */ /* 0x000fe20000000000 */
[----:B------:R-:W-:Y:S02]  /*0910*/  FSEL R18, R14, RZ, !P0 ;  /* 0x000000ff0e127208 */ /* 0x000fe40004000000 */
[----:B------:R-:W-:Y:S02]  /*0920*/  FSEL R17, R15, RZ, !P0 ;  /* 0x000000ff0f117208 */ /* 0x000fe40004000000 */
[----:B------:R-:W-:Y:S02]  /*0930*/  CS2R R14, SRZ ;  /* 0x00000000000e7805 */ /* 0x000fe4000001ff00 */
[----:B------:R-:W-:-:S02]  /*0940*/  @!P0 MOV R19, R13 ;  /* 0x0000000d00138202 */ /* 0x000fc40000000f00 */
[----:B------:R-:W-:Y:S01]  /*0950*/  CS2R R12, SRZ ;  /* 0x00000000000c7805 */ /* 0x000fe2000001ff00 */
[----:B------:R-:W-:Y:S06]  /*0960*/  BAR.SYNC.DEFER_BLOCKING 0x0 ;  /* 0x0000000000007b1d */ /* 0x000fec0000010000 */
[----:B------:R-:W4:Y:S01]  /*0970*/  @!P0 LDG.E.EF.128 R12, desc[UR6][R28.64+0x4000] ;  /* 0x004000061c0c8981 */ /* 0x000f22000c0e1d00 */
[----:B------:R-:W-:Y:S01]  /*0980*/  FADD R39, R39, R20 ;  /* 0x0000001427277221 */ /* 0x000fe20000000000 */
[----:B------:R-:W-:Y:S01]  /*0990*/  FSEL R20, R35, RZ, !P0 ;  /* 0x000000ff23147208 */ /* 0x000fe20004000000 */
[----:B------:R-:W-:Y:S01]  /*09a0*/  FADD R11, R11, R22 ;  /* 0x000000160b0b7221 */ /* 0x000fe20000000000 */
[----:B------:R-:W-:-:S03]  /*09b0*/  FADD R38, R38, R23 ;  /* 0x0000001726267221 */ /* 0x000fc60000000000 */
[----:B------:R-:W-:Y:S01]  /*09c0*/  FADD R37, -R20, R39 ;  /* 0x0000002714257221 */ /* 0x000fe20000000100 */
[----:B------:R-:W-:Y:S01]  /*09d0*/  FADD R35, -R18, R11 ;  /* 0x0000000b12237221 */ /* 0x000fe20000000100 */
[----:B--2---:R-:W-:Y:S02]  /*09e0*/  FADD R34, -R17, R38 ;  /* 0x0000002611227221 */ /* 0x004fe40000000100 */
[-C--:B------:R-:W-:Y:S01]  /*09f0*/  FFMA R22, R37, R9.reuse, R20 ;  /* 0x0000000925167223 */ /* 0x080fe20000000014 */
[-C--:B---3--:R-:W-:Y:S01]  /*0a00*/  FFMA R8, R35, R9.reuse, R18 ;  /* 0x0000000923087223 */ /* 0x088fe20000000012 */
[----:B------:R-:W-:Y:S02]  /*0a10*/  FFMA R9, R34, R9, R17 ;  /* 0x0000000922097223 */ /* 0x000fe40000000011 */
[----:B------:R-:W-:Y:S01]  /*0a20*/  FADD R39, R39, -R22 ;  /* 0x8000001627277221 */ /* 0x000fe20000000000 */
[----:B------:R-:W-:Y:S01]  /*0a30*/  @!P0 MOV R20, R22 ;  /* 0x0000001600148202 */ /* 0x000fe20000000f00 */
[----:B------:R-:W-:Y:S01]  /*0a40*/  FADD R22, R11, -R8 ;  /* 0x800000080b167221 */ /* 0x000fe20000000000 */
[----:B------:R-:W-:Y:S01]  /*0a50*/  @!P0 MOV R18, R8 ;  /* 0x0000000800128202 */ /* 0x000fe20000000f00 */
[----:B------:R-:W-:Y:S01]  /*0a60*/  FADD R23, R38, -R9 ;  /* 0x8000000926177221 */ /* 0x000fe20000000000 */
[----:B------:R-:W-:-:S02]  /*0a70*/  @!P0 MOV R17, R9 ;  /* 0x0000000900118202 */ /* 0x000fc40000000f00 */
[----:B------:R-:W0:Y:S01]  /*0a80*/  LDS.128 R8, [R6] ;  /* 0x0000000006087984 */ /* 0x000e220000000c00 */
[----:B------:R-:W-:-:S05]  /*0a90*/  IADD3 R27, R27, 0x1, RZ ;  /* 0x000000011b1b7810 */ /* 0x000fca0007ffe0ff */
[----:B------:R-:W-:Y:S01]  /*0aa0*/  IMAD.WIDE R32, R27, 0x4, R32 ;  /* 0x000000041b207825 */ /* 0x000fe200078e0220 */
[----:B0-----:R0:W-:Y:S01]  /*0ab0*/  @!P0 STG.E.128 desc[UR6][R28.64+0x2000], R8 ;  /* 0x002000081c008986 */ /* 0x0011e2000c101d06 */
[----:B------:R-:W-:Y:S01]  /*0ac0*/  BAR.SYNC.DEFER_BLOCKING 0x0 ;  /* 0x0000000000007b1d */ /* 0x000fe20000010000 */
[----:B----4-:R-:W-:Y:S02]  /*0ad0*/  SEL R27, R12, RZ, !P0 ;  /* 0x000000ff0c1b7207 */ /* 0x010fe40004000000 */
[----:B------:R-:W-:Y:S02]  /*0ae0*/  SEL R41, R13, RZ, !P0 ;  /* 0x000000ff0d297207 */ /* 0x000fe40004000000 */
[----:B0-----:R-:W-:Y:S02]  /*0af0*/  SEL R9, R14, RZ, !P0 ;  /* 0x000000ff0e097207 */ /* 0x001fe40004000000 */
[----:B------:R-:W-:Y:S01]  /*0b00*/  SEL R11, R15, RZ, !P0 ;  /* 0x000000ff0f0b7207 */ /* 0x000fe20004000000 */
[----:B------:R-:W-:Y:S04]  /*0b10*/  STS [R26], R27 ;  /* 0x0000001b1a007388 */ /* 0x000fe80000000800 */
[----:B------:R-:W-:Y:S04]  /*0b20*/  STS [R26+0x8], R41 ;  /* 0x000008291a007388 */ /* 0x000fe80000000800 */
[----:B------:R0:W-:Y:S04]  /*0b30*/  STS [R26+0x10], R9 ;  /* 0x000010091a007388 */ /* 0x0001e80000000800 */
[----:B------:R1:W-:Y:S01]  /*0b40*/  STS [R26+0x18], R11 ;  /* 0x0000180b1a007388 */ /* 0x0003e20000000800 */
[----:B------:R-:W-:Y:S01]  /*0b50*/  BAR.SYNC.DEFER_BLOCKING 0x0 ;  /* 0x0000000000007b1d */ /* 0x000fe20000010000 */
[----:B------:R-:W-:-:S02]  /*0b60*/  CS2R R14, SRZ ;  /* 0x00000000000e7805 */ /* 0x000fc4000001ff00 */
[----:B------:R-:W-:-:S04]  /*0b70*/  CS2R R12, SRZ ;  /* 0x00000000000c7805 */ /* 0x000fc8000001ff00 */
[----:B------:R-:W2:Y:S04]  /*0b80*/  @!P0 LDG.E.EL R15, desc[UR6][R32.64] ;  /* 0x00000006200f8981 */ /* 0x000ea8000c2e1900 */
[----:B------:R-:W3:Y:S04]  /*0b90*/  @!P0 LDG.E.EL R14, desc[UR6][R32.64] ;  /* 0x00000006200e8981 */ /* 0x000ee8000c2e1900 */
[----:B------:R-:W4:Y:S04]  /*0ba0*/  @!P0 LDG.E.EL R13, desc[UR6][R32.64] ;  /* 0x00000006200d8981 */ /* 0x000f28000c2e1900 */
[----:B------:R-:W5:Y:S01]  /*0bb0*/  @!P0 LDG.E.EL R12, desc[UR6][R32.64] ;  /* 0x00000006200c8981 */ /* 0x000f62000c2e1900 */
[----:B0-----:R-:W-:-:S02]  /*0bc0*/  CS2R R8, SRZ ;  /* 0x0000000000087805 */ /* 0x001fc4000001ff00 */
[----:B-1----:R-:W-:Y:S01]  /*0bd0*/  CS2R R10, SRZ ;  /* 0x00000000000a7805 */ /* 0x002fe2000001ff00 */
[----:B------:R-:W0:Y:S05]  /*0be0*/  LDS R26, [R25] ;  /* 0x00000000191a7984 */ /* 0x000e2a0000000800 */
[----:B------:R-:W5:Y:S04]  /*0bf0*/  @!P0 LDG.E.EF.128 R8, desc[UR6][R30.64+0x4000] ;  /* 0x004000061e088981 */ /* 0x000f68000c0e1d00 */
[----:B------:R-:W1:Y:S04]  /*0c00*/  LDS R44, [R25+0x1000] ;  /* 0x00100000192c7984 */ /* 0x000e680000000800 */
[----:B------:R-:W0:Y:S04]  /*0c10*/  LDS R42, [R25+0x2000] ;  /* 0x00200000192a7984 */ /* 0x000e280000000800 */
[----:B------:R-:W0:Y:S01]  /*0c20*/  LDS R40, [R25+0x3000] ;  /* 0x0030000019287984 */ /* 0x000e220000000800 */
[----:B------:R-:W-:Y:S01]  /*0c30*/  FFMA R23, R34, R23, RZ ;  /* 0x0000001722177223 */ /* 0x000fe200000000ff */
[----:B------:R-:W-:Y:S01]  /*0c40*/  FFMA R21, R36, R21, RZ ;  /* 0x0000001524157223 */ /* 0x000fe200000000ff */
[----:B------:R-:W-:Y:S01]  /*0c50*/  FFMA R39, R37, R39, RZ ;  /* 0x0000002725277223 */ /* 0x000fe200000000ff */
[----:B------:R-:W-:Y:S01]  /*0c60*/  FFMA R22, R35, R22, RZ ;  /* 0x0000001623167223 */ /* 0x000fe200000000ff */
[----:B------:R-:W-:Y:S01]  /*0c70*/  BAR.SYNC.DEFER_BLOCKING 0x0 ;  /* 0x0000000000007b1d */ /* 0x000fe20000010000 */
[----:B--2---:R-:W-:-:S05]  /*0c80*/  SEL R15, R15, RZ, !P0 ;  /* 0x000000ff0f0f7207 */ /* 0x004fca0004000000 */
[----:B0-----:R-:W-:Y:S01]  /*0c90*/  FADD R34, R26, R15 ;  /* 0x0000000f1a227221 */ /* 0x001fe20000000000 */
[----:B---3--:R-:W-:Y:S02]  /*0ca0*/  SEL R15, R14, RZ, !P0 ;  /* 0x000000ff0e0f7207 */ /* 0x008fe40004000000 */
[----:B----4-:R-:W-:Y:S02]  /*0cb0*/  SEL R13, R13, RZ, !P0 ;  /* 0x000000ff0d0d7207 */ /* 0x010fe40004000000 */
[----:B-----5:R-:W-:Y:S01]  /*0cc0*/  SEL R27, R12, RZ, !P0 ;  /* 0x000000ff0c1b7207 */ /* 0x020fe20004000000 */
[----:B-1----:R-:W-:Y:S02]  /*0cd0*/  FADD R44, R44, R15 ;  /* 0x0000000f2c2c7221 */ /* 0x002fe40000000000 */
[----:B------:R-:W-:Y:S02]  /*0ce0*/  FADD R42, R42, R13 ;  /* 0x0000000d2a2a7221 */ /* 0x000fe40000000000 */
[----:B------:R-:W-:Y:S01]  /*0cf0*/  FADD R40, R40, R27 ;  /* 0x0000001b28287221 */ /* 0x000fe20000000000 */
[----:B------:R-:W-:Y:S04]  /*0d00*/  STS [R7], R34 ;  /* 0x0000002207007388 */ /* 0x000fe80000000800 */
[----:B------:R-:W-:Y:S04]  /*0d10*/  STS [R7+0x800], R44 ;  /* 0x0008002c07007388 */ /* 0x000fe80000000800 */
[----:B------:R-:W-:Y:S04]  /*0d20*/  STS [R7+0x1000], R42 ;  /* 0x0010002a07007388 */ /* 0x000fe80000000800 */
[----:B------:R-:W-:Y:S01]  /*0d30*/  STS [R7+0x1800], R40 ;  /* 0x0018002807007388 */ /* 0x000fe20000000800 */
[----:B------:R-:W-:Y:S01]  /*0d40*/  BAR.SYNC.DEFER_BLOCKING 0x0 ;  /* 0x0000000000007b1d */ /* 0x000fe20000010000 */
[----:B------:R-:W-:-:S05]  /*0d50*/  FADD R27, R16, 1 ;  /* 0x3f800000101b7421 */ /* 0x000fca0000000000 */
[----:B------:R-:W0:Y:S01]  /*0d60*/  LDS.128 R12, [R6] ;  /* 0x00000000060c7984 */ /* 0x000e220000000c00 */
[C---:B------:R-:W-:Y:S01]  /*0d70*/  FSETP.GEU.AND P2, PT, |R27|.reuse, 1.175494350822287508e-38, PT ;  /* 0x008000001b00780b */ /* 0x040fe20003f4e200 */
[----:B------:R-:W-:Y:S01]  /*0d80*/  BAR.SYNC.DEFER_BLOCKING 0x0 ;  /* 0x0000000000007b1d */ /* 0x000fe20000010000 */
[----:B------:R-:W-:Y:S01]  /*0d90*/  SEL R25, R8, RZ, !P0 ;  /* 0x000000ff08197207 */ /* 0x000fe20004000000 */
[C---:B------:R-:W-:Y:S01]  /*0da0*/  FMUL R8, R27.reuse, 0.25 ;  /* 0x3e8000001b087820 */ /* 0x040fe20000400000 */
[----:B------:R-:W-:-:S04]  /*0db0*/  FSETP.GT.AND P1, PT, |R27|, 8.50705917302346158658e+37, PT ;  /* 0x7e8000001b00780b */ /* 0x000fc80003f24200 */
[----:B------:R-:W-:-:S05]  /*0dc0*/  FSEL R36, R8, R27, P1 ;  /* 0x0000001b08247208 */ /* 0x000fca0000800000 */
[----:B------:R-:W-:Y:S01]  /*0dd0*/  @!P2 FMUL R36, R36, 16777216 ;  /* 0x4b8000002424a820 */ /* 0x000fe20000400000 */
[----:B------:R-:W-:-:S05]  /*0de0*/  SEL R26, R9, RZ, !P0 ;  /* 0x000000ff091a7207 */ /* 0x000fca0004000000 */
[----:B------:R-:W1:Y:S01]  /*0df0*/  MUFU.RCP R36, R36 ;  /* 0x0000002400247308 */ /* 0x000e620000001000 */
[----:B------:R2:W-:Y:S01]  /*0e00*/  STS [R7], R34 ;  /* 0x0000002207007388 */ /* 0x0005e20000000800 */
[----:B0-----:R-:W-:-:S04]  /*0e10*/  FADD R12, R25, R12 ;  /* 0x0000000c190c7221 */ /* 0x001fc80000000000 */
[----:B------:R-:W-:-:S04]  /*0e20*/  FADD R8, -R20, R12 ;  /* 0x0000000c14087221 */ /* 0x000fc80000000100 */
[----:B------:R-:W-:Y:S01]  /*0e30*/  FMUL R9, R8, 0.25 ;  /* 0x3e80000008097820 */ /* 0x000fe20000400000 */
[----:B------:R-:W-:Y:S04]  /*0e40*/  STS [R7+0x800], R44 ;  /* 0x0008002c07007388 */ /* 0x000fe80000000800 */
[----:B------:R-:W-:Y:S01]  /*0e50*/  STS [R7+0x1000], R42 ;  /* 0x0010002a07007388 */ /* 0x000fe20000000800 */
[----:B------:R-:W-:-:S03]  /*0e60*/  FSEL R9, R9, R8, P1 ;  /* 0x0000000809097208 */ /* 0x000fc60000800000 */
[----:B------:R-:W-:Y:S02]  /*0e70*/  STS [R7+0x1800], R40 ;  /* 0x0018002807007388 */ /* 0x000fe40000000800 */
[----:B------:R-:W-:Y:S01]  /*0e80*/  @!P2 FMUL R9, R9, 16777216 ;  /* 0x4b8000000909a820 */ /* 0x000fe20000400000 */
[----:B------:R-:W-:-:S03]  /*0e90*/  SEL R35, R10, RZ, !P0 ;  /* 0x000000ff0a237207 */ /* 0x000fc60004000000 */
[----:B-1----:R-:W-:Y:S01]  /*0ea0*/  FFMA R37, R36, R9, R20 ;  /* 0x0000000924257223 */ /* 0x002fe20000000014 */
[----:B------:R-:W-:Y:S02]  /*0eb0*/  SEL R38, R11, RZ, !P0 ;  /* 0x000000ff0b267207 */ /* 0x000fe40004000000 */
[----:B------:R-:W-:Y:S01]  /*0ec0*/  FSEL R25, R39, RZ, !P0 ;  /* 0x000000ff27197208 */ /* 0x000fe20004000000 */
[----:B------:R-:W-:Y:S01]  /*0ed0*/  FADD R12, R12, -R37 ;  /* 0x800000250c0c7221 */ /* 0x000fe20000000000 */
[----:B------:R-:W-:Y:S01]  /*0ee0*/  FADD R26, R26, R13 ;  /* 0x0000000d1a1a7221 */ /* 0x000fe20000000000 */
[----:B------:R-:W-:Y:S01]  /*0ef0*/  FADD R35, R35, R14 ;  /* 0x0000000e23237221 */ /* 0x000fe20000000000 */
[----:B------:R-:W-:Y:S01]  /*0f00*/  FADD R38, R38, R15 ;  /* 0x0000000f26267221 */ /* 0x000fe20000000000 */
[----:B------:R-:W-:Y:S01]  /*0f10*/  @!P0 FFMA R25, R8, R12, R25 ;  /* 0x0000000c08198223 */ /* 0x000fe20000000019 */
[----:B------:R-:W-:Y:S01]  /*0f20*/  BAR.SYNC.DEFER_BLOCKING 0x0 ;  /* 0x0000000000007b1d */ /* 0x000fe20000010000 */
[----:B------:R-:W-:-:S02]  /*0f30*/  CS2R R12, SRZ ;  /* 0x00000000000c7805 */ /* 0x000fc4000001ff00 */
[----:B------:R-:W-:-:S06]  /*0f40*/  CS2R R14, SRZ ;  /* 0x00000000000e7805 */ /* 0x000fcc000001ff00 */
[----:B------:R-:W3:Y:S04]  /*0f50*/  @!P0 LDG.E.EF.128 R12, desc[UR6][R28.64+0x6000] ;  /* 0x006000061c0c8981 */ /* 0x000ee8000c0e1d00 */
[----:B------:R-:W0:Y:S01]  /*0f60*/  LDS.128 R8, [R6] ;  /* 0x0000000006087984 */ /* 0x000e220000000c00 */
[----:B------:R-:W-:-:S04]  /*0f70*/  FADD R39, -R19, R26 ;  /* 0x0000001a13277221 */ /* 0x000fc80000000100 */
[----:B--2---:R-:W-:-:S05]  /*0f80*/  FMUL R34, R39, 0.25 ;  /* 0x3e80000027227820 */ /* 0x004fca0000400000 */
[----:B------:R-:W-:Y:S02]  /*0f90*/  FSEL R34, R34, R39, P1 ;  /* 0x0000002722227208 */ /* 0x000fe40000800000 */
[----:B------:R-:W-:-:S03]  /*0fa0*/  @!P0 MOV R20, R37 ;  /* 0x0000002500148202 */ /* 0x000fc60000000f00 */
[----:B------:R-:W-:-:S04]  /*0fb0*/  @!P2 FMUL R34, R34, 16777216 ;  /* 0x4b8000002222a820 */ /* 0x000fc80000400000 */
[----:B------:R-:W-:Y:S01]  /*0fc0*/  FFMA R37, R36, R34, R19 ;  /* 0x0000002224257223 */ /* 0x000fe20000000013 */
[----:B------:R-:W-:-:S03]  /*0fd0*/  FSEL R34, R21, RZ, !P0 ;  /* 0x000000ff15227208 */ /* 0x000fc60004000000 */
[----:B------:R-:W-:Y:S01]  /*0fe0*/  FADD R26, R26, -R37 ;  /* 0x800000251a1a7221 */ /* 0x000fe20000000000 */
[----:B0-----:R0:W-:Y:S03]  /*0ff0*/  @!P0 STG.E.128 desc[UR6][R28.64+0x4000], R8 ;  /* 0x004000081c008986 */ /* 0x0011e6000c101d06 */
[----:B------:R-:W-:Y:S01]  /*1000*/  @!P0 FFMA R34, R39, R26, R34 ;  /* 0x0000001a27228223 */ /* 0x000fe20000000022 */
[----:B0-----:R-:W-:-:S04]  /*1010*/  FADD R9, -R18, R35 ;  /* 0x0000002312097221 */ /* 0x001fc80000000100 */
[----:B------:R-:W-:-:S05]  /*1020*/  FMUL R8, R9, 0.25 ;  /* 0x3e80000009087820 */ /* 0x000fca0000400000 */
[----:B------:R-:W-:-:S05]  /*1030*/  FSEL R11, R8, R9, P1 ;  /* 0x00000009080b7208 */ /* 0x000fca0000800000 */
[----:B------:R-:W-:Y:S01]  /*1040*/  @!P2 FMUL R11, R11, 16777216 ;  /* 0x4b8000000b0ba820 */ /* 0x000fe20000400000 */
[----:B------:R-:W-:-:S03]  /*1050*/  FSEL R22, R22, RZ, !P0 ;  /* 0x000000ff16167208 */ /* 0x000fc60004000000 */
[----:B------:R-:W-:Y:S01]  /*1060*/  FFMA R26, R36, R11, R18 ;  /* 0x0000000b241a7223 */ /* 0x000fe20000000012 */
[----:B------:R-:W-:-:S03]  /*1070*/  FADD R8, -R17, R38 ;  /* 0x0000002611087221 */ /* 0x000fc60000000100 */
[----:B------:R-:W-:-:S04]  /*1080*/  FADD R35, R35, -R26 ;  /* 0x8000001a23237221 */ /* 0x000fc80000000000 */
[----:B------:R-:W-:Y:S01]  /*1090*/  @!P0 FFMA R22, R9, R35, R22 ;  /* 0x0000002309168223 */ /* 0x000fe20000000016 */
[----:B------:R-:W-:Y:S01]  /*10a0*/  FMUL R9, R8, 0.25 ;  /* 0x3e80000008097820 */ /* 0x000fe20000400000 */
[----:B------:R-:W-:-:S04]  /*10b0*/  SHF.L.U32 R21, R5, 0x2, RZ ;  /* 0x0000000205157819 */ /* 0x000fc800000006ff */
[----:B------:R-:W-:Y:S02]  /*10c0*/  FSEL R9, R9, R8, P1 ;  /* 0x0000000809097208 */ /* 0x000fe40000800000 */
[----:B------:R-:W-:-:S03]  /*10d0*/  LOP3.LUT R10, R21, 0x7fc, RZ, 0xc0, !PT ;  /* 0x000007fc150a7812 */ /* 0x000fc600078ec0ff */
[----:B------:R-:W-:Y:S01]  /*10e0*/  @!P2 FMUL R9, R9, 16777216 ;  /* 0x4b8000000909a820 */ /* 0x000fe20000400000 */
[----:B------:R-:W-:-:S03]  /*10f0*/  LEA R10, R10, UR4, 0x3 ;  /* 0x000000040a0a7c11 */ /* 0x000fc6000f8e18ff */
[----:B------:R-:W-:Y:S01]  /*1100*/  FFMA R35, R36, R9, R17 ;  /* 0x0000000924237223 */ /* 0x000fe20000000011 */
[----:B------:R-:W-:-:S03]  /*1110*/  FSEL R23, R23, RZ, !P0 ;  /* 0x000000ff17177208 */ /* 0x000fc60004000000 */
[----:B------:R-:W-:-:S04]  /*1120*/  FADD R38, R38, -R35 ;  /* 0x8000002326267221 */ /* 0x000fc80000000000 */
[----:B------:R-:W-:Y:S01]  /*1130*/  @!P0 FFMA R23, R8, R38, R23 ;  /* 0x0000002608178223 */ /* 0x000fe20000000017 */
[----:B------:R-:W-:Y:S01]  /*1140*/  BAR.SYNC.DEFER_BLOCKING 0x0 ;  /* 0x0000000000007b1d */ /* 0x000fe20000010000 */
[----:B---3--:R-:W-:Y:S02]  /*1150*/  SEL R9, R12, RZ, !P0 ;  /* 0x000000ff0c097207 */ /* 0x008fe40004000000 */
[----:B------:R-:W-:Y:S02]  /*1160*/  SEL R13, R13, RZ, !P0 ;  /* 0x000000ff0d0d7207 */ /* 0x000fe40004000000 */
[----:B------:R-:W-:Y:S02]  /*1170*/  SEL R11, R14, RZ, !P0 ;  /* 0x000000ff0e0b7207 */ /* 0x000fe40004000000 */
[----:B------:R-:W-:Y:S01]  /*1180*/  SEL R39, R15, RZ, !P0 ;  /* 0x000000ff0f277207 */ /* 0x000fe20004000000 */
[----:B------:R-:W-:Y:S04]  /*1190*/  STS [R10], R9 ;  /* 0x000000090a007388 */ /* 0x000fe80000000800 */
[----:B------:R0:W-:Y:S04]  /*11a0*/  STS [R10+0x8], R13 ;  /* 0x0000080d0a007388 */ /* 0x0001e80000000800 */
[----:B------:R-:W-:Y:S04]  /*11b0*/  STS [R10+0x10], R11 ;  /* 0x0000100b0a007388 */ /* 0x000fe80000000800 */
[----:B------:R1:W-:Y:S01]  /*11c0*/  STS [R10+0x18], R39 ;  /* 0x000018270a007388 */ /* 0x0003e20000000800 */
[----:B------:R-:W-:Y:S01]  /*11d0*/  CS2R R14, SRZ ;  /* 0x00000000000e7805 */ /* 0x000fe2000001ff00 */
[----:B------:R-:W-:Y:S06]  /*11e0*/  BAR.SYNC.DEFER_BLOCKING 0x0 ;  /* 0x0000000000007b1d */ /* 0x000fec0000010000 */
[----:B------:R-:W2:Y:S04]  /*11f0*/  @!P0 LDG.E.EL R15, desc[UR6][R32.64] ;  /* 0x00000006200f8981 */ /* 0x000ea8000c2e1900 */
[----:B------:R-:W3:Y:S01]  /*1200*/  @!P0 LDG.E.EL R14, desc[UR6][R32.64] ;  /* 0x00000006200e8981 */ /* 0x000ee2000c2e1900 */
[----:B0-----:R-:W-:-:S06]  /*1210*/  CS2R R12, SRZ ;  /* 0x00000000000c7805 */ /* 0x001fcc000001ff00 */
[----:B------:R-:W4:Y:S04]  /*1220*/  @!P0 LDG.E.EL R12, desc[UR6][R32.64] ;  /* 0x00000006200c8981 */ /* 0x000f28000c2e1900 */
[----:B------:R0:W5:Y:S01]  /*1230*/  @!P0 LDG.E.EL R13, desc[UR6][R32.64] ;  /* 0x00000006200d8981 */ /* 0x000162000c2e1900 */
[----:B------:R-:W-:Y:S02]  /*1240*/  CS2R R8, SRZ ;  /* 0x0000000000087805 */ /* 0x000fe4000001ff00 */
[----:B-1----:R-:W-:-:S06]  /*1250*/  CS2R R10, SRZ ;  /* 0x00000000000a7805 */ /* 0x002fcc000001ff00 */
[----:B------:R1:W5:Y:S01]  /*1260*/  @!P0 LDG.E.EF.128 R8, desc[UR6][R30.64+0x6000] ;  /* 0x006000061e088981 */ /* 0x000362000c0e1d00 */
[----:B------:R-:W-:Y:S02]  /*1270*/  FSEL R16, R27, R16, !P0 ;  /* 0x000000101b107208 */ /* 0x000fe40004000000 */
[----:B------:R-:W-:-:S05]  /*1280*/  LEA R27, R24, UR4, 0x3 ;  /* 0x00000004181b7c11 */ /* 0x000fca000f8e18ff */
[----:B------:R-:W0:Y:S04]  /*1290*/  LDS R36, [R27] ;  /* 0x000000001b247984 */ /* 0x000e280000000800 */
[----:B------:R-:W0:Y:S01]  /*12a0*/  LDS R38, [R27+0x1000] ;  /* 0x001000001b267984 */ /* 0x000e220000000800 */
[----:B------:R-:W-:Y:S02]  /*12b0*/  @!P0 MOV R18, R26 ;  /* 0x0000001a00128202 */ /* 0x000fe40000000f00 */
[----:B------:R-:W-:Y:S02]  /*12c0*/  @!P0 MOV R19, R37 ;  /* 0x0000002500138202 */ /* 0x000fe40000000f00 */
[----:B------:R-:W-:Y:S02]  /*12d0*/  @!P0 MOV R17, R35 ;  /* 0x0000002300118202 */ /* 0x000fe40000000f00 */
[----:B--2---:R-:W-:-:S05]  /*12e0*/  SEL R15, R15, RZ, !P0 ;  /* 0x000000ff0f0f7207 */ /* 0x004fca0004000000 */
[----:B0-----:R-:W-:Y:S01]  /*12f0*/  FADD R32, R36, R15 ;  /* 0x0000000f24207221 */ /* 0x001fe20000000000 */
[----:B---3--:R-:W-:Y:S01]  /*1300*/  SEL R15, R14, RZ, !P0 ;  /* 0x000000ff0e0f7207 */ /* 0x008fe20004000000 */
[----:B------:R-:W0:Y:S04]  /*1310*/  LDS R36, [R27+0x3000] ;  /* 0x003000001b247984 */ /* 0x000e280000000800 */
[----:B------:R-:W1:Y:S01]  /*1320*/  LDS R14, [R27+0x2000] ;  /* 0x002000001b0e7984 */ /* 0x000e620000000800 */
[----:B------:R-:W-:Y:S01]  /*1330*/  BAR.SYNC.DEFER_BLOCKING 0x0 ;  /* 0x0000000000007b1d */ /* 0x000fe20000010000 */
[----:B------:R-:W-:Y:S01]  /*1340*/  FADD R38, R38, R15 ;  /* 0x0000000f26267221 */ /* 0x000fe20000000000 */
[----:B----4-:R-:W-:Y:S02]  /*1350*/  SEL R15, R12, RZ, !P0 ;  /* 0x000000ff0c0f7207 */ /* 0x010fe40004000000 */
[----:B-----5:R-:W-:-:S02]  /*1360*/  SEL R13, R13, RZ, !P0 ;  /* 0x000000ff0d0d7207 */ /* 0x020fc40004000000 */
[----:B------:R-:W-:Y:S03]  /*1370*/  STS [R7], R32 ;  /* 0x0000002007007388 */ /* 0x000fe60000000800 */
[----:B0-----:R-:W-:Y:S01]  /*1380*/  FADD R36, R36, R13 ;  /* 0x0000000d24247221 */ /* 0x001fe20000000000 */
[----:B-1----:R-:W-:Y:S01]  /*1390*/  FADD R30, R14, R15 ;  /* 0x0000000f0e1e7221 */ /* 0x002fe20000000000 */
[----:B------:R-:W-:Y:S04]  /*13a0*/  STS [R7+0x800], R38 ;  /* 0x0008002607007388 */ /* 0x000fe80000000800 */
[----:B------:R-:W-:Y:S04]  /*13b0*/  STS [R7+0x1000], R30 ;  /* 0x0010001e07007388 */ /* 0x000fe80000000800 */
[----:B------:R-:W-:Y:S01]  /*13c0*/  STS [R7+0x1800], R36 ;  /* 0x0018002407007388 */ /* 0x000fe20000000800 */
[----:B------:R-:W-:Y:S06]  /*13d0*/  BAR.SYNC.DEFER_BLOCKING 0x0 ;  /* 0x0000000000007b1d */ /* 0x000fec0000010000 */
[----:B------:R-:W0:Y:S01]  /*13e0*/  LDS.128 R12, [R6] ;  /* 0x00000000060c7984 */ /* 0x000e220000000c00 */
[----:B------:R-:W-:Y:S01]  /*13f0*/  SEL R27, R8, RZ, !P0 ;  /* 0x000000ff081b7207 */ /* 0x000fe20004000000 */
[----:B------:R-:W-:Y:S01]  /*1400*/  FADD R8, R16, 1 ;  /* 0x3f80000010087421 */ /* 0x000fe20000000000 */
[----:B------:R-:W-:Y:S01]  /*1410*/  SEL R26, R9, RZ, !P0 ;  /* 0x000000ff091a7207 */ /* 0x000fe20004000000 */
[----:B------:R-:W-:Y:S03]  /*1420*/  BAR.SYNC.DEFER_BLOCKING 0x0 ;  /* 0x0000000000007b1d */ /* 0x000fe60000010000 */
[----:B------:R-:W-:-:S02]  /*1430*/  FSETP.GEU.AND P3, PT, |R8|, 1.175494350822287508e-38, PT ;  /* 0x008000000800780b */ /* 0x000fc40003f6e200 */
[----:B------:R-:W-:Y:S02]  /*1440*/  FSETP.GT.AND P2, PT, |R8|, 8.50705917302346158658e+37, PT ;  /* 0x7e8000000800780b */ /* 0x000fe40003f44200 */
[----:B------:R-:W-:Y:S01]  /*1450*/  SEL R9, R10, RZ, !P0 ;  /* 0x000000ff0a097207 */ /* 0x000fe20004000000 */
[----:B0-----:R-:W-:Y:S01]  /*1460*/  FADD R12, R27, R12 ;  /* 0x0000000c1b0c7221 */ /* 0x001fe20000000000 */
[----:B------:R-:W-:Y:S01]  /*1470*/  FMUL R27, R8, 0.25 ;  /* 0x3e800000081b7820 */ /* 0x000fe20000400000 */
[----:B------:R-:W-:-:S04]  /*1480*/  FADD R13, R26, R13 ;  /* 0x0000000d1a0d7221 */ /* 0x000fc80000000000 */
[----:B------:R-:W-:Y:S01]  /*1490*/  FSEL R26, R27, R8, P2 ;  /* 0x000000081b1a7208 */ /* 0x000fe20001000000 */
[----:B------:R-:W-:Y:S01]  /*14a0*/  FADD R10, -R20, R12 ;  /* 0x0000000c140a7221 */ /* 0x000fe20000000100 */
[----:B------:R-:W-:-:S03]  /*14b0*/  FADD R14, R9, R14 ;  /* 0x0000000e090e7221 */ /* 0x000fc60000000000 */
[----:B------:R-:W-:Y:S01]  /*14c0*/  @!P3 FMUL R26, R26, 16777216 ;  /* 0x4b8000001a1ab820 */ /* 0x000fe20000400000 */
[----:B------:R-:W-:-:S03]  /*14d0*/  FMUL R27, R10, 0.25 ;  /* 0x3e8000000a1b7820 */ /* 0x000fc60000400000 */
[----:B------:R-:W0:Y:S02]  /*14e0*/  MUFU.RCP R9, R26 ;  /* 0x0000001a00097308 */ /* 0x000e240000001000 */
[----:B------:R-:W-:-:S05]  /*14f0*/  FSEL R27, R27, R10, P2 ;  /* 0x0000000a1b1b7208 */ /* 0x000fca0001000000 */
[----:B------:R-:W-:Y:S01]  /*1500*/  @!P3 FMUL R27, R27, 16777216 ;  /* 0x4b8000001b1bb820 */ /* 0x000fe20000400000 */
[----:B------:R-:W-:-:S03]  /*1510*/  FADD R31, -R19, R13 ;  /* 0x0000000d131f7221 */ /* 0x000fc60000000100 */
[----:B0-----:R-:W-:-:S04]  /*1520*/  FFMA R27, R9, R27, R20 ;  /* 0x0000001b091b7223 */ /* 0x001fc80000000014 */
[----:B------:R-:W-:-:S04]  /*1530*/  FADD R12, R12, -R27 ;  /* 0x8000001b0c0c7221 */ /* 0x000fc80000000000 */
[----:B------:R-:W-:Y:S01]  /*1540*/  @!P0 FFMA R25, R10, R12, R25 ;  /* 0x0000000c0a198223 */ /* 0x000fe20000000019 */
[----:B------:R-:W-:-:S05]  /*1550*/  FMUL R10, R31, 0.25 ;  /* 0x3e8000001f0a7820 */ /* 0x000fca0000400000 */
[----:B------:R-:W-:-:S05]  /*1560*/  FSEL R10, R10, R31, P2 ;  /* 0x0000001f0a0a7208 */ /* 0x000fca0001000000 */
[----:B------:R-:W-:-:S04]  /*1570*/  @!P3 FMUL R10, R10, 16777216 ;  /* 0x4b8000000a0ab820 */ /* 0x000fc80000400000 */
[----:B------:R-:W-:-:S04]  /*1580*/  FFMA R10, R9, R10, R19 ;  /* 0x0000000a090a7223 */ /* 0x000fc80000000013 */
[----:B------:R-:W-:-:S04]  /*1590*/  FADD R13, R13, -R10 ;  /* 0x8000000a0d0d7221 */ /* 0x000fc80000000000 */
[----:B------:R-:W-:Y:S01]  /*15a0*/  @!P0 FFMA R34, R31, R13, R34 ;  /* 0x0000000d1f228223 */ /* 0x000fe20000000022 */
[----:B------:R-:W-:-:S04]  /*15b0*/  FADD R31, -R18, R14 ;  /* 0x0000000e121f7221 */ /* 0x000fc80000000100 */
[----:B------:R-:W-:Y:S01]  /*15c0*/  FMUL R12, R31, 0.25 ;  /* 0x3e8000001f0c7820 */ /* 0x000fe20000400000 */
[----:B------:R-:W-:-:S04]  /*15d0*/  @!P0 MOV R16, R8 ;  /* 0x0000000800108202 */ /* 0x000fc80000000f00 */
[----:B------:R-:W-:Y:S02]  /*15e0*/  FSEL R12, R12, R31, P2 ;  /* 0x0000001f0c0c7208 */ /* 0x000fe40001000000 */
[----:B------:R-:W-:-:S03]  /*15f0*/  SEL R8, R11, RZ, !P0 ;  /* 0x000000ff0b087207 */ /* 0x000fc60004000000 */
[----:B------:R-:W-:Y:S01]  /*1600*/  @!P3 FMUL R12, R12, 16777216 ;  /* 0x4b8000000c0cb820 */ /* 0x000fe20000400000 */
[----:B------:R-:W-:Y:S01]  /*1610*/  FADD R13, R16, R16 ;  /* 0x00000010100d7221 */ /* 0x000fe20000000000 */
[----:B------:R-:W-:Y:S02]  /*1620*/  FADD R15, R8, R15 ;  /* 0x0000000f080f7221 */ /* 0x000fe40000000000 */
[----:B------:R-:W-:Y:S02]  /*1630*/  FFMA R11, R9, R12, R18 ;  /* 0x0000000c090b7223 */ /* 0x000fe40000000012 */
[----:B------:R-:W-:Y:S02]  /*1640*/  FADD R8, -R17, R15 ;  /* 0x0000000f11087221 */ /* 0x000fe40000000100 */
[----:B------:R-:W-:Y:S01]  /*1650*/  FADD R14, R14, -R11 ;  /* 0x8000000b0e0e7221 */ /* 0x000fe20000000000 */
[C---:B------:R-:W-:Y:S01]  /*1660*/  FSETP.GEU.AND P4, PT, |R13|.reuse, 1.175494350822287508e-38, PT ;  /* 0x008000000d00780b */ /* 0x040fe20003f8e200 */
[----:B------:R-:W-:-:S02]  /*1670*/  FMUL R12, R13, 0.25 ;  /* 0x3e8000000d0c7820 */ /* 0x000fc40000400000 */
[----:B------:R-:W-:Y:S01]  /*1680*/  @!P0 FFMA R22, R31, R14, R22 ;  /* 0x0000000e1f168223 */ /* 0x000fe20000000016 */
[----:B------:R-:W-:Y:S01]  /*1690*/  FMUL R31, R8, 0.25 ;  /* 0x3e800000081f7820 */ /* 0x000fe20000400000 */
[----:B------:R-:W-:-:S04]  /*16a0*/  FSETP.GT.AND P1, PT, |R13|, 8.50705917302346158658e+37, PT ;  /* 0x7e8000000d00780b */ /* 0x000fc80003f24200 */
[----:B------:R-:W-:Y:S02]  /*16b0*/  FSEL R14, R31, R8, P2 ;  /* 0x000000081f0e7208 */ /* 0x000fe40001000000 */
[----:B------:R-:W-:Y:S02]  /*16c0*/  FSEL R26, R12, R13, P1 ;  /* 0x0000000d0c1a7208 */ /* 0x000fe40000800000 */
[----:B------:R-:W-:Y:S01]  /*16d0*/  @!P0 MOV R20, R27 ;  /* 0x0000001b00148202 */ /* 0x000fe20000000f00 */
[----:B------:R-:W-:Y:S02]  /*16e0*/  @!P3 FMUL R14, R14, 16777216 ;  /* 0x4b8000000e0eb820 */ /* 0x000fe40000400000 */
[----:B------:R-:W-:Y:S01]  /*16f0*/  @!P4 FMUL R26, R26, 16777216 ;  /* 0x4b8000001a1ac820 */ /* 0x000fe20000400000 */
[----:B------:R-:W-:Y:S01]  /*1700*/  FADD R27, R13, R16 ;  /* 0x000000100d1b7221 */ /* 0x000fe20000000000 */
[----:B------:R-:W-:Y:S01]  /*1710*/  FFMA R14, R9, R14, R17 ;  /* 0x0000000e090e7223 */ /* 0x000fe20000000011 */
[----:B------:R-:W-:Y:S01]  /*1720*/  FMUL R9, R16, 0.25 ;  /* 0x3e80000010097820 */ /* 0x000fe20000400000 */
[----:B------:R-:W0:Y:S02]  /*1730*/  MUFU.RCP R12, R26 ;  /* 0x0000001a000c7308 */ /* 0x000e240000001000 */
[C---:B------:R-:W-:Y:S01]  /*1740*/  FSETP.GEU.AND P2, PT, |R27|.reuse, 1.175494350822287508e-38, PT ;  /* 0x008000001b00780b */ /* 0x040fe20003f4e200 */
[----:B------:R-:W-:Y:S01]  /*1750*/  FMUL R40, R27, 0.25 ;  /* 0x3e8000001b287820 */ /* 0x000fe20000400000 */
[----:B------:R-:W-:-:S02]  /*1760*/  FSEL R31, R9, R16, P1 ;  /* 0x00000010091f7208 */ /* 0x000fc40000800000 */
[----:B------:R-:W-:-:S03]  /*1770*/  FSETP.GT.AND P1, PT, |R27|, 8.50705917302346158658e+37, PT ;  /* 0x7e8000001b00780b */ /* 0x000fc60003f24200 */
[----:B------:R-:W-:Y:S01]  /*1780*/  @!P4 FMUL R31, R31, 16777216 ;  /* 0x4b8000001f1fc820 */ /* 0x000fe20000400000 */
[----:B------:R-:W-:Y:S02]  /*1790*/  FSEL R40, R40, R27, P1 ;  /* 0x0000001b28287208 */ /* 0x000fe40000800000 */
[----:B------:R-:W-:Y:S01]  /*17a0*/  @!P0 MOV R18, R11 ;  /* 0x0000000b00128202 */ /* 0x000fe20000000f00 */
[----:B------:R-:W-:Y:S01]  /*17b0*/  FADD R11, R27, R16 ;  /* 0x000000101b0b7221 */ /* 0x000fe20000000000 */
[----:B0-----:R-:W-:Y:S01]  /*17c0*/  FMUL R12, R12, R31 ;  /* 0x0000001f0c0c7220 */ /* 0x001fe20000400000 */
[----:B------:R-:W-:Y:S01]  /*17d0*/  @!P2 FMUL R40, R40, 16777216 ;  /* 0x4b8000002828a820 */ /* 0x000fe20000400000 */
[----:B------:R-:W-:Y:S01]  /*17e0*/  FSEL R31, R9, R16, P1 ;  /* 0x00000010091f7208 */ /* 0x000fe20000800000 */
[----:B------:R-:W-:Y:S01]  /*17f0*/  FADD R15, R15, -R14 ;  /* 0x8000000e0f0f7221 */ /* 0x000fe20000000000 */
[----:B------:R-:W-:-:S03]  /*1800*/  @!P0 MOV R17, R14 ;  /* 0x0000000e00118202 */ /* 0x000fc60000000f00 */
[----:B------:R-:W-:Y:S01]  /*1810*/  @!P2 FMUL R31, R31, 16777216 ;  /* 0x4b8000001f1fa820 */ /* 0x000fe20000400000 */
[----:B------:R-:W0:Y:S01]  /*1820*/  MUFU.RCP R40, R40 ;  /* 0x0000002800287308 */ /* 0x000e220000001000 */
[C---:B------:R-:W-:Y:S01]  /*1830*/  FSETP.GEU.AND P2, PT, |R11|.reuse, 1.175494350822287508e-38, PT ;  /* 0x008000000b00780b */ /* 0x040fe20003f4e200 */
[C---:B------:R-:W-:Y:S01]  /*1840*/  FMUL R14, R11.reuse, 0.25 ;  /* 0x3e8000000b0e7820 */ /* 0x040fe20000400000 */
[----:B------:R-:W-:Y:S02]  /*1850*/  FSETP.GT.AND P1, PT, |R11|, 8.50705917302346158658e+37, PT ;  /* 0x7e8000000b00780b */ /* 0x000fe40003f24200 */
[----:B------:R-:W-:Y:S02]  /*1860*/  @!P0 MOV R19, R10 ;  /* 0x0000000a00138202 */ /* 0x000fe40000000f00 */
[----:B------:R-:W-:-:S03]  /*1870*/  FSEL R26, R14, R11, P1 ;  /* 0x0000000b0e1a7208 */ /* 0x000fc60000800000 */
[----:B------:R-:W-:-:S04]  /*1880*/  FADD R19, -R20, R19 ;  /* 0x0000001314137221 */ /* 0x000fc80000000100 */
[----:B------:R-:W-:Y:S01]  /*1890*/  @!P2 FMUL R26, R26, 16777216 ;  /* 0x4b8000001a1aa820 */ /* 0x000fe20000400000 */
[----:B0-----:R-:W-:Y:S01]  /*18a0*/  FMUL R10, R40, R31 ;  /* 0x0000001f280a7220 */ /* 0x001fe20000400000 */
[-C--:B------:R-:W-:Y:S01]  /*18b0*/  FSEL R31, R9, R16.reuse, P1 ;  /* 0x00000010091f7208 */ /* 0x080fe20000800000 */
[----:B------:R-:W-:Y:S01]  /*18c0*/  FMUL R9, R19, R19 ;  /* 0x0000001313097220 */ /* 0x000fe20000400000 */
[----:B------:R-:W-:Y:S02]  /*18d0*/  FSETP.NEU.AND P1, PT, R13, RZ, PT ;  /* 0x000000ff0d00720b */ /* 0x000fe40003f2d000 */
[----:B------:R-:W0:Y:S01]  /*18e0*/  MUFU.RCP R26, R26 ;  /* 0x0000001a001a7308 */ /* 0x000e220000001000 */
[----:B------:R-:W-:Y:S01]  /*18f0*/  FMUL R9, R9, R16 ;  /* 0x0000001009097220 */ /* 0x000fe20000400000 */
[----:B------:R-:W-:Y:S01]  /*1900*/  FSEL R16, R12, RZ, P1 ;  /* 0x000000ff0c107208 */ /* 0x000fe20000800000 */
[----:B------:R-:W-:Y:S01]  /*1910*/  FADD R25, R25, R34 ;  /* 0x0000002219197221 */ /* 0x000fe20000000000 */
[----:B------:R-:W-:-:S03]  /*1920*/  FSETP.NEU.AND P1, PT, R27, RZ, PT ;  /* 0x000000ff1b00720b */ /* 0x000fc60003f2d000 */
[----:B------:R-:W-:Y:S01]  /*1930*/  FFMA R25, R16, R9, R25 ;  /* 0x0000000910197223 */ /* 0x000fe20000000019 */
[----:B------:R-:W-:Y:S01]  /*1940*/  FFMA R16, R19, R16, R20 ;  /* 0x0000001013107223 */ /* 0x000fe20000000014 */
[----:B------:R-:W-:Y:S01]  /*1950*/  FADD R9, R11, R11 ;  /* 0x0000000b0b097221 */ /* 0x000fe20000000000 */
[----:B------:R-:W-:Y:S01]  /*1960*/  @!P2 FMUL R31, R31, 16777216 ;  /* 0x4b8000001f1fa820 */ /* 0x000fe20000400000 */
[----:B------:R-:W-:Y:S01]  /*1970*/  FADD R22, R25, R22 ;  /* 0x0000001619167221 */ /* 0x000fe20000000000 */
[----:B------:R-:W-:Y:S01]  /*1980*/  FSEL R19, R10, RZ, P1 ;  /* 0x000000ff0a137208 */ /* 0x000fe20000800000 */
[----:B------:R-:W-:Y:S01]  /*1990*/  FADD R25, -R16, R18 ;  /* 0x0000001210197221 */ /* 0x000fe20000000100 */
[----:B------:R-:W-:Y:S01]  /*19a0*/  FSETP.GEU.AND P3, PT, |R9|, 1.175494350822287508e-38, PT ;  /* 0x008000000900780b */ /* 0x000fe20003f6e200 */
[----:B0-----:R-:W-:Y:S01]  /*19b0*/  FMUL R12, R26, R31 ;  /* 0x0000001f1a0c7220 */ /* 0x001fe20000400000 */
[----:B------:R-:W-:Y:S01]  /*19c0*/  FSETP.NEU.AND P2, PT, R11, RZ, PT ;  /* 0x000000ff0b00720b */ /* 0x000fe20003f4d000 */
[----:B------:R-:W-:Y:S01]  /*19d0*/  FMUL R10, R9, 0.25 ;  /* 0x3e800000090a7820 */ /* 0x000fe20000400000 */
[----:B------:R-:W-:Y:S01]  /*19e0*/  FFMA R16, R25, R19, R16 ;  /* 0x0000001319107223 */ /* 0x000fe20000000010 */
[----:B------:R-:W-:Y:S01]  /*19f0*/  FSETP.GT.AND P1, PT, |R9|, 8.50705917302346158658e+37, PT ;  /* 0x7e8000000900780b */ /* 0x000fe20003f24200 */
[----:B------:R-:W-:Y:S01]  /*1a00*/  FMUL R18, R25, R25 ;  /* 0x0000001919127220 */ /* 0x000fe20000400000 */
[----:B------:R-:W-:Y:S01]  /*1a10*/  FSEL R12, R12, RZ, P2 ;  /* 0x000000ff0c0c7208 */ /* 0x000fe20001000000 */
[----:B------:R-:W-:Y:S01]  /*1a20*/  FADD R17, -R16, R17 ;  /* 0x0000001110117221 */ /* 0x000fe20000000100 */
[----:B------:R-:W-:Y:S01]  /*1a30*/  FSEL R20, R10, R9, P1 ;  /* 0x000000090a147208 */ /* 0x000fe20000800000 */
[----:B------:R-:W-:-:S02]  /*1a40*/  FMUL R18, R13, R18 ;  /* 0x000000120d127220 */ /* 0x000fc40000400000 */
[----:B------:R-:W-:Y:S02]  /*1a50*/  FFMA R13, R17, R12, R16 ;  /* 0x0000000c110d7223 */ /* 0x000fe40000000010 */
[----:B------:R-:W-:Y:S01]  /*1a60*/  @!P3 FMUL R20, R20, 16777216 ;  /* 0x4b8000001414b820 */ /* 0x000fe20000400000 */
[----:B------:R-:W-:Y:S01]  /*1a70*/  @!P0 FFMA R23, R8, R15, R23 ;  /* 0x0000000f08178223 */ /* 0x000fe20000000017 */
[----:B------:R-:W-:Y:S01]  /*1a80*/  FFMA R18, R19, R18, R22 ;  /* 0x0000001213127223 */ /* 0x000fe20000000016 */
[----:B------:R-:W-:Y:S01]  /*1a90*/  FMUL R8, R17, R17 ;  /* 0x0000001111087220 */ /* 0x000fe20000400000 */
[----:B------:R-:W0:Y:S02]  /*1aa0*/  SHFL.BFLY PT, R16, R13, 0x10, 0x1f ;  /* 0x0e001f000d107f89 */ /* 0x000e2400000e0000 */
[----:B------:R-:W1:Y:S01]  /*1ab0*/  MUFU.RCP R20, R20 ;  /* 0x0000001400147308 */ /* 0x000e620000001000 */
[----:B------:R-:W-:Y:S01]  /*1ac0*/  FADD R23, R18, R23 ;  /* 0x0000001712177221 */ /* 0x000fe20000000000 */
[----:B------:R-:W-:Y:S01]  /*1ad0*/  FMUL R8, R27, R8 ;  /* 0x000000081b087220 */ /* 0x000fe20000400000 */
[----:B------:R-:W-:-:S03]  /*1ae0*/  FSEL R15, R14, R11, P1 ;  /* 0x0000000b0e0f7208 */ /* 0x000fc60000800000 */
[----:B------:R-:W-:Y:S01]  /*1af0*/  FFMA R23, R12, R8, R23 ;  /* 0x000000080c177223 */ /* 0x000fe20000000017 */
[----:B------:R-:W-:Y:S01]  /*1b00*/  FADD R8, R9, R9 ;  /* 0x0000000909087221 */ /* 0x000fe20000000000 */
[----:B------:R-:W-:-:S03]  /*1b10*/  @!P3 FMUL R15, R15, 16777216 ;  /* 0x4b8000000f0fb820 */ /* 0x000fc60000400000 */
[----:B------:R-:W2:Y:S01]  /*1b20*/  SHFL.BFLY PT, R12, R23, 0x10, 0x1f ;  /* 0x0e001f00170c7f89 */ /* 0x000ea200000e0000 */
[----:B------:R-:W-:Y:S02]  /*1b30*/  FSETP.GEU.AND P3, PT, |R8|, 1.175494350822287508e-38, PT ;  /* 0x008000000800780b */ /* 0x000fe40003f6e200 */
[----:B------:R-:W-:Y:S01]  /*1b40*/  FSETP.NEU.AND P2, PT, R9, RZ, PT ;  /* 0x000000ff0900720b */ /* 0x000fe20003f4d000 */
[----:B-1----:R-:W-:Y:S01]  /*1b50*/  FMUL R14, R20, R15 ;  /* 0x0000000f140e7220 */ /* 0x002fe20000400000 */
[C---:B------:R-:W-:Y:S01]  /*1b60*/  FMUL R15, R8.reuse, 0.25 ;  /* 0x3e800000080f7820 */ /* 0x040fe20000400000 */
[----:B------:R-:W-:-:S03]  /*1b70*/  FSETP.GT.AND P1, PT, |R8|, 8.50705917302346158658e+37, PT ;  /* 0x7e8000000800780b */ /* 0x000fc60003f24200 */
[----:B------:R-:W-:Y:S01]  /*1b80*/  FSEL R14, R14, RZ, P2 ;  /* 0x000000ff0e0e7208 */ /* 0x000fe20001000000 */
[----:B0-----:R-:W-:Y:S01]  /*1b90*/  FADD R16, -R13, R16 ;  /* 0x000000100d107221 */ /* 0x001fe20000000100 */
[----:B------:R-:W-:-:S03]  /*1ba0*/  FSEL R19, R15, R8, P1 ;  /* 0x000000080f137208 */ /* 0x000fc60000800000 */
[C---:B------:R-:W-:Y:S02]  /*1bb0*/  FFMA R13, R16.reuse, R14, R13 ;  /* 0x0000000e100d7223 */ /* 0x040fe4000000000d */
[----:B------:R-:W-:Y:S01]  /*1bc0*/  @!P3 FMUL R19, R19, 16777216 ;  /* 0x4b8000001313b820 */ /* 0x000fe20000400000 */
[----:B------:R-:W-:Y:S02]  /*1bd0*/  FMUL R16, R16, R16 ;  /* 0x0000001010107220 */ /* 0x000fe40000400000 */
[----:B------:R-:W0:Y:S02]  /*1be0*/  SHFL.BFLY PT, R18, R13, 0x8, 0x1f ;  /* 0x0d001f000d127f89 */ /* 0x000e2400000e0000 */
[----:B------:R-:W-:Y:S01]  /*1bf0*/  FMUL R16, R11, R16 ;  /* 0x000000100b107220 */ /* 0x000fe20000400000 */
[----:B------:R-:W1:Y:S01]  /*1c00*/  MUFU.RCP R19, R19 ;  /* 0x0000001300137308 */ /* 0x000e620000001000 */
[----:B--2---:R-:W-:Y:S01]  /*1c10*/  FADD R23, R23, R12 ;  /* 0x0000000c17177221 */ /* 0x004fe20000000000 */
[----:B------:R-:W-:-:S03]  /*1c20*/  FSEL R12, R10, R9, P1 ;  /* 0x000000090a0c7208 */ /* 0x000fc60000800000 */
[----:B------:R-:W-:Y:S01]  /*1c30*/  FFMA R16, R14, R16, R23 ;  /* 0x000000100e107223 */ /* 0x000fe20000000017 */
[----:B------:R-:W-:Y:S01]  /*1c40*/  FADD R10, R8, R8 ;  /* 0x00000008080a7221 */ /* 0x000fe20000000000 */
[----:B------:R-:W-:-:S03]  /*1c50*/  @!P3 FMUL R12, R12, 16777216 ;  /* 0x4b8000000c0cb820 */ /* 0x000fc60000400000 */
[----:B------:R-:W2:Y:S01]  /*1c60*/  SHFL.BFLY PT, R17, R16, 0x8, 0x1f ;  /* 0x0d001f0010117f89 */ /* 0x000ea200000e0000 */
[C---:B------:R-:W-:Y:S01]  /*1c70*/  FSETP.GEU.AND P3, PT, |R10|.reuse, 1.175494350822287508e-38, PT ;  /* 0x008000000a00780b */ /* 0x040fe20003f6e200 */
[----:B------:R-:W-:Y:S01]  /*1c80*/  FMUL R11, R10, 0.25 ;  /* 0x3e8000000a0b7820 */ /* 0x000fe20000400000 */
[----:B------:R-:W-:Y:S01]  /*1c90*/  FSETP.NEU.AND P2, PT, R8, RZ, PT ;  /* 0x000000ff0800720b */ /* 0x000fe20003f4d000 */
[----:B-1----:R-:W-:Y:S01]  /*1ca0*/  FMUL R12, R19, R12 ;  /* 0x0000000c130c7220 */ /* 0x002fe20000400000 */
[----:B------:R-:W-:-:S04]  /*1cb0*/  FSETP.GT.AND P1, PT, |R10|, 8.50705917302346158658e+37, PT ;  /* 0x7e8000000a00780b */ /* 0x000fc80003f24200 */
        /* <DEDUP_REMOVED lines=9> */
[----:B--2---:R-:W-:-:S04]  /*1d50*/  FADD R17, R16, R17 ;  /* 0x0000001110117221 */ /* 0x004fc80000000000 */
[----:B------:R-:W-:Y:S01]  /*1d60*/  FFMA R17, R12, R18, R17 ;  /* 0x000000120c117223 */ /* 0x000fe20000000011 */
[----:B------:R-:W-:Y:S01]  /*1d70*/  FSEL R18, R15, R8, P1 ;  /* 0x000000080f127208 */ /* 0x000fe20000800000 */
[----:B------:R-:W-:-:S04]  /*1d80*/  FADD R12, R10, R10 ;  /* 0x0000000a0a0c7221 */ /* 0x000fc80000000000 */
[----:B------:R-:W-:Y:S01]  /*1d90*/  @!P3 FMUL R18, R18, 16777216 ;  /* 0x4b8000001212b820 */ /* 0x000fe20000400000 */
[----:B------:R-:W-:-:S03]  /*1da0*/  FSETP.NEU.AND P2, PT, R10, RZ, PT ;  /* 0x000000ff0a00720b */ /* 0x000fc60003f4d000 */
[----:B-1----:R-:W-:Y:S01]  /*1db0*/  FMUL R18, R19, R18 ;  /* 0x0000001213127220 */ /* 0x002fe20000400000 */
[C---:B------:R-:W-:Y:S01]  /*1dc0*/  FSETP.GEU.AND P3, PT, |R12|.reuse, 1.175494350822287508e-38, PT ;  /* 0x008000000c00780b */ /* 0x040fe20003f6e200 */
[C---:B------:R-:W-:Y:S01]  /*1dd0*/  FMUL R15, R12.reuse, 0.25 ;  /* 0x3e8000000c0f7820 */ /* 0x040fe20000400000 */
[----:B------:R-:W-:Y:S02]  /*1de0*/  FSETP.GT.AND P1, PT, |R12|, 8.50705917302346158658e+37, PT ;  /* 0x7e8000000c00780b */ /* 0x000fe40003f24200 */
[----:B------:R-:W-:Y:S01]  /*1df0*/  FSEL R18, R18, RZ, P2 ;  /* 0x000000ff12127208 */ /* 0x000fe20001000000 */
[----:B0-----:R-:W-:Y:S01]  /*1e00*/  FADD R14, -R13, R14 ;  /* 0x0000000e0d0e7221 */ /* 0x001fe20000000100 */
[----:B------:R-:W0:Y:S01]  /*1e10*/  SHFL.BFLY PT, R16, R17, 0x4, 0x1f ;  /* 0x0c801f0011107f89 */ /* 0x000e2200000e0000 */
[----:B------:R-:W-:Y:S02]  /*1e20*/  FSEL R19, R15, R12, P1 ;  /* 0x0000000c0f137208 */ /* 0x000fe40000800000 */
[C---:B------:R-:W-:Y:S01]  /*1e30*/  FFMA R13, R14.reuse, R18, R13 ;  /* 0x000000120e0d7223 */ /* 0x040fe2000000000d */
[----:B------:R-:W-:-:S03]  /*1e40*/  FMUL R9, R14, R14 ;  /* 0x0000000e0e097220 */ /* 0x000fc60000400000 */
[----:B------:R-:W-:Y:S01]  /*1e50*/  @!P3 FMUL R19, R19, 16777216 ;  /* 0x4b8000001313b820 */ /* 0x000fe20000400000 */
[----:B------:R-:W1:Y:S05]  /*1e60*/  SHFL.BFLY PT, R14, R13, 0x2, 0x1f ;  /* 0x0c401f000d0e7f89 */ /* 0x000e6a00000e0000 */
[----:B------:R-:W2:Y:S01]  /*1e70*/  MUFU.RCP R19, R19 ;  /* 0x0000001300137308 */ /* 0x000ea20000001000 */
[----:B------:R-:W-:Y:S01]  /*1e80*/  STS [R7], R32 ;  /* 0x0000002007007388 */ /* 0x000fe20000000800 */
[----:B------:R-:W-:-:S03]  /*1e90*/  FMUL R9, R8, R9 ;  /* 0x0000000908097220 */ /* 0x000fc60000400000 */
[----:B------:R-:W-:Y:S04]  /*1ea0*/  STS [R7+0x800], R38 ;  /* 0x0008002607007388 */ /* 0x000fe80000000800 */
[----:B------:R-:W-:Y:S04]  /*1eb0*/  STS [R7+0x1000], R30 ;  /* 0x0010001e07007388 */ /* 0x000fe80000000800 */
[----:B------:R-:W-:Y:S01]  /*1ec0*/  STS [R7+0x1800], R36 ;  /* 0x0018002407007388 */ /* 0x000fe20000000800 */
[----:B------:R-:W-:Y:S01]  /*1ed0*/  FSEL R8, R11, R10, P1 ;  /* 0x0000000a0b087208 */ /* 0x000fe20000800000 */
[----:B0-----:R-:W-:-:S04]  /*1ee0*/  FADD R17, R17, R16 ;  /* 0x0000001011117221 */ /* 0x001fc80000000000 */
[----:B------:R-:W-:Y:S01]  /*1ef0*/  @!P3 FMUL R8, R8, 16777216 ;  /* 0x4b8000000808b820 */ /* 0x000fe20000400000 */
[----:B------:R-:W-:Y:S01]  /*1f00*/  FFMA R17, R18, R9, R17 ;  /* 0x0000000912117223 */ /* 0x000fe20000000011 */
[----:B------:R-:W-:Y:S01]  /*1f10*/  BAR.SYNC.DEFER_BLOCKING 0x0 ;  /* 0x0000000000007b1d */ /* 0x000fe20000010000 */
[----:B------:R-:W-:Y:S01]  /*1f20*/  FSETP.NEU.AND P1, PT, R12, RZ, PT ;  /* 0x000000ff0c00720b */ /* 0x000fe20003f2d000 */
[----:B--2---:R-:W-:Y:S01]  /*1f30*/  FMUL R9, R19, R8 ;  /* 0x0000000813097220 */ /* 0x004fe20000400000 */
[----:B-1----:R-:W-:-:S04]  /*1f40*/  FADD R8, -R13, R14 ;  /* 0x0000000e0d087221 */ /* 0x002fc80000000100 */
[----:B------:R-:W-:Y:S01]  /*1f50*/  FSEL R18, R9, RZ, P1 ;  /* 0x000000ff09127208 */ /* 0x000fe20000800000 */
[C---:B------:R-:W-:Y:S01]  /*1f60*/  FMUL R9, R8.reuse, R8 ;  /* 0x0000000808097220 */ /* 0x040fe20000400000 */
[----:B------:R-:W0:Y:S03]  /*1f70*/  SHFL.BFLY PT, R16, R17, 0x2, 0x1f ;  /* 0x0c401f0011107f89 */ /* 0x000e2600000e0000 */
[----:B------:R-:W-:Y:S01]  /*1f80*/  FFMA R13, R8, R18, R13 ;  /* 0x00000012080d7223 */ /* 0x000fe2000000000d */
[----:B------:R-:W-:Y:S01]  /*1f90*/  FMUL R19, R10, R9 ;  /* 0x000000090a137220 */ /* 0x000fe20000400000 */
[----:B------:R-:W-:Y:S01]  /*1fa0*/  FADD R14, R12, R12 ;  /* 0x0000000c0c0e7221 */ /* 0x000fe20000000000 */
[----:B------:R-:W1:Y:S04]  /*1fb0*/  LDS.128 R8, [R6] ;  /* 0x0000000006087984 */ /* 0x000e680000000c00 */
[C---:B------:R-:W-:Y:S01]  /*1fc0*/  FSETP.GEU.AND P2, PT, |R14|.reuse, 1.175494350822287508e-38, PT ;  /* 0x008000000e00780b */ /* 0x040fe20003f4e200 */
[C---:B------:R-:W-:Y:S01]  /*1fd0*/  FMUL R23, R14.reuse, 0.25 ;  /* 0x3e8000000e177820 */ /* 0x040fe20000400000 */
[----:B------:R-:W-:-:S04]  /*1fe0*/  FSETP.GT.AND P1, PT, |R14|, 8.50705917302346158658e+37, PT ;  /* 0x7e8000000e00780b */ /* 0x000fc80003f24200 */
[----:B------:R-:W-:Y:S01]  /*1ff0*/  FSEL R23, R23, R14, P1 ;  /* 0x0000000e17177208 */ /* 0x000fe20000800000 */
[----:B0-----:R-:W-:Y:S02]  /*2000*/  FADD R17, R17, R16 ;  /* 0x0000001011117221 */ /* 0x001fe40000000000 */
[----:B------:R-:W0:Y:S02]  /*2010*/  SHFL.BFLY PT, R16, R13, 0x1, 0x1f ;  /* 0x0c201f000d107f89 */ /* 0x000e2400000e0000 */
[----:B------:R-:W-:Y:S02]  /*2020*/  FFMA R17, R18, R19, R17 ;  /* 0x0000001312117223 */ /* 0x000fe40000000011 */
[----:B------:R-:W-:-:S03]  /*2030*/  @!P2 FMUL R23, R23, 16777216 ;  /* 0x4b8000001717a820 */ /* 0x000fc60000400000 */
[----:B------:R-:W2:Y:S03]  /*2040*/  SHFL.BFLY PT, R18, R17, 0x1, 0x1f ;  /* 0x0c201f0011127f89 */ /* 0x000ea600000e0000 */
[----:B------:R-:W3:Y:S01]  /*2050*/  MUFU.RCP R23, R23 ;  /* 0x0000001700177308 */ /* 0x000ee20000001000 */
[----:B------:R-:W-:-:S05]  /*2060*/  FSEL R20, R15, R12, P1 ;  /* 0x0000000c0f147208 */ /* 0x000fca0000800000 */
[----:B------:R-:W-:Y:S01]  /*2070*/  @!P2 FMUL R20, R20, 16777216 ;  /* 0x4b8000001414a820 */ /* 0x000fe20000400000 */
[----:B------:R-:W-:Y:S01]  /*2080*/  FSETP.NEU.AND P1, PT, R14, RZ, PT ;  /* 0x000000ff0e00720b */ /* 0x000fe20003f2d000 */
[----:B-1----:R-:W-:Y:S01]  /*2090*/  @!P0 STG.E.128 desc[UR6][R28.64+0x6000], R8 ;  /* 0x006000081c008986 */ /* 0x002fe2000c101d06 */
[----:B0-----:R-:W-:Y:S01]  /*20a0*/  FADD R16, -R13, R16 ;  /* 0x000000100d107221 */ /* 0x001fe20000000100 */
[----:B---3--:R-:W-:Y:S01]  /*20b0*/  FMUL R20, R23, R20 ;  /* 0x0000001417147220 */ /* 0x008fe20000400000 */
[----:B------:R-:W-:Y:S01]  /*20c0*/  BAR.SYNC.DEFER_BLOCKING 0x0 ;  /* 0x0000000000007b1d */ /* 0x000fe20000010000 */
[----:B------:R-:W-:Y:S01]  /*20d0*/  LOP3.LUT P2, RZ, R5, 0x1f, RZ, 0xc0, !PT ;  /* 0x0000001f05ff7812 */ /* 0x000fe2000784c0ff */
[----:B------:R-:W-:Y:S02]  /*20e0*/  FMUL R7, R16, R16 ;  /* 0x0000001010077220 */ /* 0x000fe40000400000 */
[----:B------:R-:W-:Y:S01]  /*20f0*/  FSEL R20, R20, RZ, P1 ;  /* 0x000000ff14147208 */ /* 0x000fe20000800000 */
[----:B--2---:R-:W-:Y:S01]  /*2100*/  FADD R17, R17, R18 ;  /* 0x0000001211117221 */ /* 0x004fe20000000000 */
[----:B------:R-:W-:Y:S01]  /*2110*/  SHF.R.U32.HI R6, RZ, 0x3, R5 ;  /* 0x00000003ff067819 */ /* 0x000fe20000011605 */
[----:B------:R-:W-:-:S02]  /*2120*/  FMUL R7, R12, R7 ;  /* 0x000000070c077220 */ /* 0x000fc40000400000 */
[----:B------:R-:W-:Y:S01]  /*2130*/  FFMA R16, R16, R20, R13 ;  /* 0x0000001410107223 */ /* 0x000fe2000000000d */
[----:B------:R-:W-:Y:S01]  /*2140*/  LOP3.LUT R15, R6, 0x3c, RZ, 0xc0, !PT ;  /* 0x0000003c060f7812 */ /* 0x000fe200078ec0ff */
[----:B------:R-:W-:Y:S01]  /*2150*/  FFMA R20, R20, R7, R17 ;  /* 0x0000000714147223 */ /* 0x000fe20000000011 */
[----:B------:R-:W-:-:S03]  /*2160*/  ISETP.GE.AND P3, PT, R5, 0x10, PT ;  /* 0x000000100500780c */ /* 0x000fc60003f66270 */
[----:B------:R-:W-:Y:S04]  /*2170*/  @!P2 STS [R15+UR4+0x80], R14 ;  /* 0x0000800e0f00a988 */ /* 0x000fe80008000804 */
[----:B------:R-:W-:Y:S04]  /*2180*/  @!P2 STS [R15+UR4], R16 ;  /* 0x000000100f00a988 */ /* 0x000fe80008000804 */
[----:B------:R-:W-:Y:S01]  /*2190*/  @!P2 STS [R15+UR4+0x40], R20 ;  /* 0x000040140f00a988 */ /* 0x000fe20008000804 */
[----:B------:R-:W-:Y:S06]  /*21a0*/  BAR.SYNC.DEFER_BLOCKING 0x0 ;  /* 0x0000000000007b1d */ /* 0x000fec0000010000 */
[----:B------:R-:W0:Y:S04]  /*21b0*/  @!P3 LDS R3, [R21+UR4+0x80] ;  /* 0x000080041503b984 */ /* 0x000e280008000800 */
[----:B------:R-:W1:Y:S04]  /*21c0*/  @!P3 LDS R4, [R21+UR4] ;  /* 0x000000041504b984 */ /* 0x000e680008000800 */
[----:B------:R-:W-:Y:S04]  /*21d0*/  @!P3 LDS R2, [R21+UR4+0x40] ;  /* 0x000040041502b984 */ /* 0x000fe80008000800 */
[----:B0-----:R-:W0:Y:S04]  /*21e0*/  SHFL.BFLY PT, R12, R3, 0x8, 0x1f ;  /* 0x0d001f00030c7f89 */ /* 0x001e2800000e0000 */
[----:B-1----:R-:W-:Y:S01]  /*21f0*/  SHFL.BFLY PT, R9, R4, 0x8, 0x1f ;  /* 0x0d001f0004097f89 */ /* 0x002fe200000e0000 */
[----:B0-----:R-:W-:-:S05]  /*2200*/  FADD R7, R3, R12 ;  /* 0x0000000c03077221 */ /* 0x001fca0000000000 */
[C---:B------:R-:W-:Y:S01]  /*2210*/  FSETP.GEU.AND P2, PT, |R7|.reuse, 1.175494350822287508e-38, PT ;  /* 0x008000000700780b */ /* 0x040fe20003f4e200 */
[C---:B------:R-:W-:Y:S01]  /*2220*/  FMUL R6, R7.reuse, 0.25 ;  /* 0x3e80000007067820 */ /* 0x040fe20000400000 */
[----:B------:R-:W0:Y:S01]  /*2230*/  SHFL.BFLY PT, R10, R7, 0x4, 0x1f ;  /* 0x0c801f00070a7f89 */ /* 0x000e2200000e0000 */
[----:B------:R-:W-:-:S04]  /*2240*/  FSETP.GT.AND P1, PT, |R7|, 8.50705917302346158658e+37, PT ;  /* 0x7e8000000700780b */ /* 0x000fc80003f24200 */
[----:B------:R-:W-:-:S06]  /*2250*/  FSEL R8, R6, R7, P1 ;  /* 0x0000000706087208 */ /* 0x000fcc0000800000 */
[----:B------:R-:W-:-:S04]  /*2260*/  @!P2 FMUL R8, R8, 16777216 ;  /* 0x4b8000000808a820 */ /* 0x000fc80000400000 */
[----:B------:R-:W1:Y:S01]  /*2270*/  MUFU.RCP R13, R8 ;  /* 0x00000008000d7308 */ /* 0x000e620000001000 */
[----:B------:R-:W2:Y:S01]  /*2280*/  SHFL.BFLY PT, R11, R2, 0x8, 0x1f ;  /* 0x0d001f00020b7f89 */ /* 0x000ea200000e0000 */
[----:B------:R-:W-:-:S04]  /*2290*/  @P1 FMUL R12, R12, 0.25 ;  /* 0x3e8000000c0c1820 */ /* 0x000fc80000400000 */
[----:B------:R-:W-:Y:S01]  /*22a0*/  @!P2 FMUL R12, R12, 16777216 ;  /* 0x4b8000000c0ca820 */ /* 0x000fe20000400000 */
[C---:B0-----:R-:W-:Y:S01]  /*22b0*/  FADD R6, R7.reuse, R10 ;  /* 0x0000000a07067221 */ /* 0x041fe20000000000 */
[----:B------:R-:W-:-:S04]  /*22c0*/  FSETP.NEU.AND P2, PT, R7, RZ, PT ;  /* 0x000000ff0700720b */ /* 0x000fc80003f4d000 */
[C---:B------:R-:W-:Y:S01]  /*22d0*/  FSETP.GEU.AND P3, PT, |R6|.reuse, 1.175494350822287508e-38, PT ;  /* 0x008000000600780b */ /* 0x040fe20003f6e200 */
[----:B-1----:R-:W-:Y:S01]  /*22e0*/  FMUL R12, R13, R12 ;  /* 0x0000000c0d0c7220 */ /* 0x002fe20000400000 */
[C---:B------:R-:W-:Y:S01]  /*22f0*/  FMUL R15, R6.reuse, 0.25 ;  /* 0x3e800000060f7820 */ /* 0x040fe20000400000 */
[----:B------:R-:W-:Y:S01]  /*2300*/  FSETP.GT.AND P1, PT, |R6|, 8.50705917302346158658e+37, PT ;  /* 0x7e8000000600780b */ /* 0x000fe20003f24200 */
[----:B------:R-:W-:Y:S02]  /*2310*/  FADD R13, -R4, R9 ;  /* 0x00000009040d7221 */ /* 0x000fe40000000100 */
[----:B------:R-:W-:Y:S01]  /*2320*/  FSEL R12, R12, RZ, P2 ;  /* 0x000000ff0c0c7208 */ /* 0x000fe20001000000 */
[----:B------:R-:W0:Y:S01]  /*2330*/  SHFL.BFLY PT, R9, R6, 0x2, 0x1f ;  /* 0x0c401f0006097f89 */ /* 0x000e2200000e0000 */
[----:B------:R-:W-:Y:S01]  /*2340*/  FSEL R15, R15, R6, P1 ;  /* 0x000000060f0f7208 */ /* 0x000fe20000800000 */
[C---:B------:R-:W-:Y:S02]  /*2350*/  FMUL R8, R13.reuse, R13 ;  /* 0x0000000d0d087220 */ /* 0x040fe40000400000 */
[----:B------:R-:W-:Y:S01]  /*2360*/  FFMA R4, R13, R12, R4 ;  /* 0x0000000c0d047223 */ /* 0x000fe20000000004 */
[----:B--2---:R-:W-:Y:S01]  /*2370*/  FADD R11, R2, R11 ;  /* 0x0000000b020b7221 */ /* 0x004fe20000000000 */
[----:B------:R-:W-:Y:S01]  /*2380*/  @!P3 FMUL R15, R15, 16777216 ;  /* 0x4b8000000f0fb820 */ /* 0x000fe20000400000 */
[----:B------:R-:W-:-:S02]  /*2390*/  FMUL R8, R3, R8 ;  /* 0x0000000803087220 */ /* 0x000fc40000400000 */
[----:B------:R-:W1:Y:S02]  /*23a0*/  SHFL.BFLY PT, R3, R4, 0x4, 0x1f ;  /* 0x0c801f0004037f89 */ /* 0x000e6400000e0000 */
[----:B------:R-:W-:Y:S01]  /*23b0*/  FFMA R8, R12, R8, R11 ;  /* 0x000000080c087223 */ /* 0x000fe2000000000b */
[----:B------:R-:W2:Y:S01]  /*23c0*/  MUFU.RCP R15, R15 ;  /* 0x0000000f000f7308 */ /* 0x000ea20000001000 */
[----:B------:R-:W-:-:S03]  /*23d0*/  @P1 FMUL R10, R10, 0.25 ;  /* 0x3e8000000a0a1820 */ /* 0x000fc60000400000 */
[----:B------:R-:W3:Y:S01]  /*23e0*/  SHFL.BFLY PT, R11, R8, 0x4, 0x1f ;  /* 0x0c801f00080b7f89 */ /* 0x000ee200000e0000 */
[----:B------:R-:W-:Y:S01]  /*23f0*/  @!P3 FMUL R10, R10, 16777216 ;  /* 0x4b8000000a0ab820 */ /* 0x000fe20000400000 */
[C---:B------:R-:W-:Y:S01]  /*2400*/  FSETP.NEU.AND P2, PT, R6.reuse, RZ, PT ;  /* 0x000000ff0600720b */ /* 0x040fe20003f4d000 */
[----:B0-----:R-:W-:Y:S02]  /*2410*/  FADD R2, R6, R9 ;  /* 0x0000000906027221 */ /* 0x001fe40000000000 */
[----:B--2---:R-:W-:-:S03]  /*2420*/  FMUL R10, R15, R10 ;  /* 0x0000000a0f0a7220 */ /* 0x004fc60000400000 */
[C---:B------:R-:W-:Y:S01]  /*2430*/  FSETP.GEU.AND P3, PT, |R2|.reuse, 1.175494350822287508e-38, PT ;  /* 0x008000000200780b */ /* 0x040fe20003f6e200 */
[C---:B------:R-:W-:Y:S01]  /*2440*/  FMUL R13, R2.reuse, 0.25 ;  /* 0x3e800000020d7820 */ /* 0x040fe20000400000 */
[----:B------:R-:W-:Y:S01]  /*2450*/  FSETP.GT.AND P1, PT, |R2|, 8.50705917302346158658e+37, PT ;  /* 0x7e8000000200780b */ /* 0x000fe20003f24200 */
[----:B-1----:R-:W-:Y:S01]  /*2460*/  FADD R3, -R4, R3 ;  /* 0x0000000304037221 */ /* 0x002fe20000000100 */
[----:B------:R-:W-:Y:S02]  /*2470*/  FSEL R10, R10, RZ, P2 ;  /* 0x000000ff0a0a7208 */ /* 0x000fe40001000000 */
[----:B------:R-:W-:Y:S01]  /*2480*/  FSEL R13, R13, R2, P1 ;  /* 0x000000020d0d7208 */ /* 0x000fe20000800000 */
[C---:B------:R-:W-:Y:S02]  /*2490*/  FMUL R12, R3.reuse, R3 ;  /* 0x00000003030c7220 */ /* 0x040fe40000400000 */
[----:B------:R-:W-:Y:S01]  /*24a0*/  FFMA R3, R3, R10, R4 ;  /* 0x0000000a03037223 */ /* 0x000fe20000000004 */
[----:B------:R-:W0:Y:S01]  /*24b0*/  SHFL.BFLY PT, R15, R2, 0x1, 0x1f ;  /* 0x0c201f00020f7f89 */ /* 0x000e2200000e0000 */
[----:B---3--:R-:W-:Y:S01]  /*24c0*/  FADD R11, R8, R11 ;  /* 0x0000000b080b7221 */ /* 0x008fe20000000000 */
[----:B------:R-:W-:Y:S01]  /*24d0*/  FMUL R12, R7, R12 ;  /* 0x0000000c070c7220 */ /* 0x000fe20000400000 */
[----:B------:R-:W-:Y:S01]  /*24e0*/  @!P3 FMUL R13, R13, 16777216 ;  /* 0x4b8000000d0db820 */ /* 0x000fe20000400000 */
[----:B------:R-:W1:Y:S02]  /*24f0*/  SHFL.BFLY PT, R4, R3, 0x2, 0x1f ;  /* 0x0c401f0003047f89 */ /* 0x000e6400000e0000 */
[----:B------:R-:W-:-:S02]  /*2500*/  FFMA R11, R10, R12, R11 ;  /* 0x0000000c0a0b7223 */ /* 0x000fc4000000000b */
[----:B------:R-:W2:Y:S01]  /*2510*/  MUFU.RCP R10, R13 ;  /* 0x0000000d000a7308 */ /* 0x000ea20000001000 */
[----:B------:R-:W-:Y:S02]  /*2520*/  @P1 FMUL R9, R9, 0.25 ;  /* 0x3e80000009091820 */ /* 0x000fe40000400000 */
[----:B------:R-:W3:Y:S02]  /*2530*/  SHFL.BFLY PT, R8, R11, 0x2, 0x1f ;  /* 0x0c401f000b087f89 */ /* 0x000ee400000e0000 */
[----:B------:R-:W-:Y:S01]  /*2540*/  @!P3 FMUL R9, R9, 16777216 ;  /* 0x4b8000000909b820 */ /* 0x000fe20000400000 */
[----:B------:R-:W-:-:S03]  /*2550*/  FSETP.NEU.AND P1, PT, R2, RZ, PT ;  /* 0x000000ff0200720b */ /* 0x000fc60003f2d000 */
[----:B--2---:R-:W-:Y:S01]  /*2560*/  FMUL R10, R10, R9 ;  /* 0x000000090a0a7220 */ /* 0x004fe20000400000 */
[----:B0-----:R-:W-:-:S04]  /*2570*/  FADD R12, R2, R15 ;  /* 0x0000000f020c7221 */ /* 0x001fc80000000000 */
[----:B------:R-:W-:Y:S01]  /*2580*/  FSEL R10, R10, RZ, P1 ;  /* 0x000000ff0a0a7208 */ /* 0x000fe20000800000 */
[----:B-1----:R-:W-:Y:S01]  /*2590*/  FADD R4, -R3, R4 ;  /* 0x0000000403047221 */ /* 0x002fe20000000100 */
[C---:B------:R-:W-:Y:S01]  /*25a0*/  FSETP.GEU.AND P2, PT, |R12|.reuse, 1.175494350822287508e-38, PT ;  /* 0x008000000c00780b */ /* 0x040fe20003f4e200 */
[----:B------:R-:W-:Y:S02]  /*25b0*/  FMUL R9, R12, 0.25 ;  /* 0x3e8000000c097820 */ /* 0x000fe40000400000 */
[C---:B------:R-:W-:Y:S01]  /*25c0*/  FFMA R3, R4.reuse, R10, R3 ;  /* 0x0000000a04037223 */ /* 0x040fe20000000003 */
[----:B------:R-:W-:Y:S01]  /*25d0*/  FMUL R7, R4, R4 ;  /* 0x0000000404077220 */ /* 0x000fe20000400000 */
[----:B------:R-:W-:Y:S01]  /*25e0*/  FSETP.GT.AND P1, PT, |R12|, 8.50705917302346158658e+37, PT ;  /* 0x7e8000000c00780b */ /* 0x000fe20003f24200 */
[----:B---3--:R-:W-:Y:S02]  /*25f0*/  FADD R11, R11, R8 ;  /* 0x000000080b0b7221 */ /* 0x008fe40000000000 */
[----:B------:R-:W-:Y:S01]  /*2600*/  FMUL R7, R6, R7 ;  /* 0x0000000706077220 */ /* 0x000fe20000400000 */
[----:B------:R-:W0:Y:S01]  /*2610*/  SHFL.BFLY PT, R4, R3, 0x1, 0x1f ;  /* 0x0c201f0003047f89 */ /* 0x000e2200000e0000 */
[----:B------:R-:W-:-:S02]  /*2620*/  FSEL R9, R9, R12, P1 ;  /* 0x0000000c09097208 */ /* 0x000fc40000800000 */
[----:B------:R-:W-:-:S03]  /*2630*/  FFMA R7, R10, R7, R11 ;  /* 0x000000070a077223 */ /* 0x000fc6000000000b */
[----:B------:R-:W-:Y:S02]  /*2640*/  @!P2 FMUL R9, R9, 16777216 ;  /* 0x4b8000000909a820 */ /* 0x000fe40000400000 */
[----:B------:R-:W1:Y:S02]  /*2650*/  SHFL.BFLY PT, R6, R7, 0x1, 0x1f ;  /* 0x0c201f0007067f89 */ /* 0x000e6400000e0000 */
[----:B------:R-:W2:Y:S01]  /*2660*/  MUFU.RCP R8, R9 ;  /* 0x0000000900087308 */ /* 0x000ea20000001000 */
[----:B------:R-:W-:Y:S01]  /*2670*/  @P1 FMUL R15, R15, 0.25 ;  /* 0x3e8000000f0f1820 */ /* 0x000fe20000400000 */
[----:B------:R-:W-:-:S03]  /*2680*/  LOP3.LUT P1, RZ, R5, 0xf, RZ, 0xc0, !PT ;  /* 0x0000000f05ff7812 */ /* 0x000fc6000782c0ff */
[----:B------:R-:W-:Y:S01]  /*2690*/  @!P2 FMUL R15, R15, 16777216 ;  /* 0x4b8000000f0fa820 */ /* 0x000fe20000400000 */
[----:B------:R-:W-:Y:S02]  /*26a0*/  FSETP.NEU.AND P2, PT, R12, RZ, PT ;  /* 0x000000ff0c00720b */ /* 0x000fe40003f4d000 */
[----:B------:R-:W-:Y:S01]  /*26b0*/  ISETP.LT.AND P1, PT, R5, 0x10, !P1 ;  /* 0x000000100500780c */ /* 0x000fe20004f21270 */
[----:B0-----:R-:W-:Y:S01]  /*26c0*/  FADD R4, -R3, R4 ;  /* 0x0000000403047221 */ /* 0x001fe20000000100 */
[----:B--2---:R-:W-:-:S03]  /*26d0*/  FMUL R8, R8, R15 ;  /* 0x0000000f08087220 */ /* 0x004fc60000400000 */
[----:B------:R-:W-:Y:S02]  /*26e0*/  FMUL R5, R4, R4 ;  /* 0x0000000404057220 */ /* 0x000fe40000400000 */
[----:B------:R-:W-:Y:S01]  /*26f0*/  FSEL R8, R8, RZ, P2 ;  /* 0x000000ff08087208 */ /* 0x000fe20001000000 */
[----:B-1----:R-:W-:Y:S01]  /*2700*/  FADD R7, R7, R6 ;  /* 0x0000000607077221 */ /* 0x002fe20000000000 */
[----:B------:R-:W-:-:S03]  /*2710*/  FMUL R5, R2, R5 ;  /* 0x0000000502057220 */ /* 0x000fc60000400000 */
[----:B------:R-:W-:Y:S01]  /*2720*/  FFMA R6, R4, R8, R3 ;  /* 0x0000000804067223 */ /* 0x000fe20000000003 */
[----:B------:R-:W-:Y:S01]  /*2730*/  FFMA R8, R8, R5, R7 ;  /* 0x0000000508087223 */ /* 0x000fe20000000007 */
[----:B------:R-:W-:Y:S01]  /*2740*/  @P1 STS [R21+UR4+0x80], R12 ;  /* 0x0000800c15001988 */ /* 0x000fe20008000804 */
[----:B------:R-:W0:Y:S03]  /*2750*/  LDC.64 R2, c[0x0][0x228] ;  /* 0x00008a00ff027b82 */ /* 0x000e260000000a00 */
[----:B------:R-:W-:Y:S04]  /*2760*/  @P1 STS [R21+UR4], R6 ;  /* 0x0000000615001988 */ /* 0x000fe80008000804 */
[----:B------:R-:W-:Y:S01]  /*2770*/  @P1 STS [R21+UR4+0x40], R8 ;  /* 0x0000400815001988 */ /* 0x000fe20008000804 */
[----:B------:R-:W1:Y:S08]  /*2780*/  LDC.64 R4, c[0x0][0x230] ;  /* 0x00008c00ff047b82 */ /* 0x000e700000000a00 */
[----:B------:R-:W-:Y:S06]  /*2790*/  BAR.SYNC.DEFER_BLOCKING 0x0 ;  /* 0x0000000000007b1d */ /* 0x000fec0000010000 */
[----:B------:R-:W2:Y:S04]  /*27a0*/  LDS R7, [UR4] ;  /* 0x00000004ff077984 */ /* 0x000ea80008000800 */
[----:B------:R-:W3:Y:S01]  /*27b0*/  LDS R9, [UR4+0x40] ;  /* 0x00004004ff097984 */ /* 0x000ee20008000800 */
[----:B------:R-:W-:Y:S01]  /*27c0*/  ISETP.EQ.AND P0, PT, R24, RZ, !P0 ;  /* 0x000000ff1800720c */ /* 0x000fe20004702270 */
[----:B0-----:R-:W-:-:S04]  /*27d0*/  IMAD.WIDE R2, R0, 0x4, R2 ;  /* 0x0000000400027825 */ /* 0x001fc800078e0202 */
[----:B-1----:R-:W-:-:S08]  /*27e0*/  IMAD.WIDE R4, R0, 0x4, R4 ;  /* 0x0000000400047825 */ /* 0x002fd000078e0204 */
[----:B--2---:R0:W-:Y:S04]  /*27f0*/  @P0 STG.E desc[UR6][R2.64], R7 ;  /* 0x0000000702000986 */ /* 0x0041e8000c101906 */
[----:B---3--:R0:W-:Y:S02]  /*2800*/  @P0 STG.E desc[UR6][R4.64], R9 ;  /* 0x0000000904000986 */ /* 0x0081e4000c101906 */
[----:B0-----:R-:W-:Y:S05]  /*2810*/  @!P0 EXIT ;  /* 0x000000000000894d */ /* 0x001fea0003800000 */
[----:B0-----:R-:W0:Y:S01]  /*2820*/  LDS R5, [UR4+0x80] ;  /* 0x00008004ff057984 */ /* 0x001e220008000800 */
[----:B------:R-:W1:Y:S02]  /*2830*/  LDC.64 R2, c[0x0][0x238] ;  /* 0x00008e00ff027b82 */ /* 0x000e640000000a00 */
[----:B-1----:R-:W-:-:S05]  /*2840*/  IMAD.WIDE R2, R0, 0x4, R2 ;  /* 0x0000000400027825 */ /* 0x002fca00078e0202 */
[----:B0-----:R-:W-:Y:S01]  /*2850*/  STG.E desc[UR6][R2.64], R5 ;  /* 0x0000000502007986 */ /* 0x001fe2000c101906 */
[----:B------:R-:W-:Y:S05]  /*2860*/  EXIT ;  /* 0x000000000000794d */ /* 0x000fea0003800000 */
.L_x_0:
[----:B------:R-:W-:-:S00]  /*2870*/  BRA `(.L_x_0) ;  /* 0xfffffffc00fc7947 */ /* 0x000fc0000383ffff */
[----:B------:R-:W-:-:S00]  /*2880*/  NOP ;  /* 0x0000000000007918 */ /* 0x000fc00000000000 */
[----:B------:R-:W-:-:S00]  /*2890*/  NOP ;  /* 0x0000000000007918 */ /* 0x000fc00000000000 */
[----:B------:R-:W-:-:S00]  /*28a0*/  NOP ;  /* 0x0000000000007918 */ /* 0x000fc00000000000 */
[----:B------:R-:W-:-:S00]  /*28b0*/  NOP ;  /* 0x0000000000007918 */ /* 0x000fc00000000000 */
[----:B------:R-:W-:-:S00]  /*28c0*/  NOP ;  /* 0x0000000000007918 */ /* 0x000fc00000000000 */
[----:B------:R-:W-:-:S00]  /*28d0*/  NOP ;  /* 0x0000000000007918 */ /* 0x000fc00000000000 */
[----:B------:R-:W-:-:S00]  /*28e0*/  NOP ;  /* 0x0000000000007918 */ /* 0x000fc00000000000 */
[----:B------:R-:W-:-:S00]  /*28f0*/  NOP ;  /* 0x0000000000007918 */ /* 0x000fc00000000000 */
.L_x_1:


//--------------------- .nv.shared.triton_red_fused_convolution_native_group_norm_17 --------------------------
	.section	.nv.shared.triton_red_fused_convolution_native_group_norm_17,"aw",@nobits
	.sectionflags	@""
	.align	16
	.zero		1024


//--------------------- .nv.constant0.triton_red_fused_convolution_native_group_norm_17 --------------------------
	.section	.nv.constant0.triton_red_fused_convolution_native_group_norm_17,"a",@progbits
	.sectionflags	@""
	.align	4
.nv.constant0.triton_red_fused_convolution_native_group_norm_17:
	.zero		584
